	.target	sm_90a

	.elftype	@"ET_EXEC"


//--------------------- .note.nv.tkinfo           --------------------------
	.section	.note.nv.tkinfo,"",@"SHT_NOTE"
	.sectionflags	@"SHF_NOTE_NV_TKINFO"
	.tkinfo
        /*0018*/ 	.word	0x00000002
        /*0030*/ 	.string	""
        /*0030*/ 	.string	"ptxas"
        /*0030*/ 	.string	"Cuda compilation tools, release 13.0, V13.0.88"
        /*0030*/ 	.string	"Build cuda_13.0.r13.0/compiler.36424714_0"
        /*0030*/ 	.string	"-arch sm_90a -m 64 "



//--------------------- .note.nv.cuinfo           --------------------------
	.section	.note.nv.cuinfo,"",@"SHT_NOTE"
	.sectionflags	@"SHF_NOTE_NV_CUINFO"
        /*0018*/ 	.short	0x0002
        /*001a*/ 	.short	0x005a
        /*001c*/ 	.short	0x0082
	.zero		2


//--------------------- .nv.info                  --------------------------
	.section	.nv.info,"",@"SHT_CUDA_INFO"
	.align	4


	//----- nvinfo : EIATTR_REGCOUNT
	.align		4
        /*0000*/ 	.byte	0x04, 0x2f
        /*0002*/ 	.short	(.L_12 - .L_11)
	.align		4
.L_11:
        /*0004*/ 	.word	index@(_ZN7cutlass13device_kernelINS_4conv6kernel13ConvUniversalINS1_16ConvProblemShapeILNS1_8OperatorE1ELi3EEENS1_10collective14CollectiveConvINS1_46MainloopSm90TmaGmmaWarpSpecializedImplicitGemmILS5_1ELi14ELi3EN4cute5tupleIJNSA_1CILi1EEESD_SD_EEENS1_36KernelImplicitTmaWarpSpecializedSm90ELi1EEENSB_IJNSC_ILi128EEESH_NSB_IJNSC_ILi32EEEEEEEEENS_6half_tESL_NSA_8TiledMMAINSA_8MMA_AtomIJNSA_4SM904GMMA26MMA_64x128x16_F32F16F16_SSILNSP_5MajorE0ELSR_1ELNSP_7ScaleInE1ELSS_1EEEEEENSA_6LayoutISE_NSB_IJNSC_ILi0EEESW_SW_EEEEENSB_IJNSA_10UnderscoreESZ_SZ_EEEEENS7_6detail26Sm90ImplicitGemmTileTraitsINSA_20SM90_TMA_LOAD_IM2COLENSA_14ComposedLayoutINSA_7SwizzleILi2ELi4ELi3EEENSA_18smem_ptr_flag_bitsILi16EEENSV_INSB_IJNSB_IJNSC_ILi8EEENSC_ILi16EEEEEENSB_IJSI_SD_EEENSB_IJSD_NSC_ILi14EEEEEEEEENSB_IJNSB_IJSI_NSC_ILi256EEEEEENSB_IJSD_SW_EEENSB_IJSW_NSC_ILi4096EEEEEEEEEEEEEvEENS13_INSA_13SM90_TMA_LOADENS15_INS16_ILi3ELi4ELi3EEES19_NSV_INSB_IJNSB_IJNSC_ILi64EEENSC_ILi2EEEEEENSB_IJS1A_NSC_ILi4EEEEEES1F_EEENSB_IJNSB_IJSD_NSC_ILi2048EEEEEENSB_IJS1S_NSC_ILi512EEEEEES1L_EEEEEEEvEEEENS_8epilogue10collective6detail29Sm90TmaWarpSpecializedAdapterINS28_15DefaultEpilogueISL_NSB_IJNSB_IJllllEEESD_SW_EEES2D_NS27_6thread17LinearCombinationISL_Li1EffLNS2E_9ScaleType4KindE0ELNS_15FloatRoundStyleE2ESL_EENS_4gemm15EpilogueDefaultEEEEEvvEEEEvNT_6ParamsE)
        /*0008*/ 	.word	0x0000009a


	//----- nvinfo : EIATTR_FRAME_SIZE
	.align		4
.L_12:
        /*000c*/ 	.byte	0x04, 0x11
        /*000e*/ 	.short	(.L_14 - .L_13)
	.align		4
.L_13:
        /*0010*/ 	.word	index@(_ZN7cutlass13device_kernelINS_4conv6kernel13ConvUniversalINS1_16ConvProblemShapeILNS1_8OperatorE1ELi3EEENS1_10collective14CollectiveConvINS1_46MainloopSm90TmaGmmaWarpSpecializedImplicitGemmILS5_1ELi14ELi3EN4cute5tupleIJNSA_1CILi1EEESD_SD_EEENS1_36KernelImplicitTmaWarpSpecializedSm90ELi1EEENSB_IJNSC_ILi128EEESH_NSB_IJNSC_ILi32EEEEEEEEENS_6half_tESL_NSA_8TiledMMAINSA_8MMA_AtomIJNSA_4SM904GMMA26MMA_64x128x16_F32F16F16_SSILNSP_5MajorE0ELSR_1ELNSP_7ScaleInE1ELSS_1EEEEEENSA_6LayoutISE_NSB_IJNSC_ILi0EEESW_SW_EEEEENSB_IJNSA_10UnderscoreESZ_SZ_EEEEENS7_6detail26Sm90ImplicitGemmTileTraitsINSA_20SM90_TMA_LOAD_IM2COLENSA_14ComposedLayoutINSA_7SwizzleILi2ELi4ELi3EEENSA_18smem_ptr_flag_bitsILi16EEENSV_INSB_IJNSB_IJNSC_ILi8EEENSC_ILi16EEEEEENSB_IJSI_SD_EEENSB_IJSD_NSC_ILi14EEEEEEEEENSB_IJNSB_IJSI_NSC_ILi256EEEEEENSB_IJSD_SW_EEENSB_IJSW_NSC_ILi4096EEEEEEEEEEEEEvEENS13_INSA_13SM90_TMA_LOADENS15_INS16_ILi3ELi4ELi3EEES19_NSV_INSB_IJNSB_IJNSC_ILi64EEENSC_ILi2EEEEEENSB_IJS1A_NSC_ILi4EEEEEES1F_EEENSB_IJNSB_IJSD_NSC_ILi2048EEEEEENSB_IJS1S_NSC_ILi512EEEEEES1L_EEEEEEEvEEEENS_8epilogue10collective6detail29Sm90TmaWarpSpecializedAdapterINS28_15DefaultEpilogueISL_NSB_IJNSB_IJllllEEESD_SW_EEES2D_NS27_6thread17LinearCombinationISL_Li1EffLNS2E_9ScaleType4KindE0ELNS_15FloatRoundStyleE2ESL_EENS_4gemm15EpilogueDefaultEEEEEvvEEEEvNT_6ParamsE)
        /*0014*/ 	.word	0x00000000


	//----- nvinfo : EIATTR_MIN_STACK_SIZE
	.align		4
.L_14:
        /*0018*/ 	.byte	0x04, 0x12
        /*001a*/ 	.short	(.L_16 - .L_15)
	.align		4
.L_15:
        /*001c*/ 	.word	index@(_ZN7cutlass13device_kernelINS_4conv6kernel13ConvUniversalINS1_16ConvProblemShapeILNS1_8OperatorE1ELi3EEENS1_10collective14CollectiveConvINS1_46MainloopSm90TmaGmmaWarpSpecializedImplicitGemmILS5_1ELi14ELi3EN4cute5tupleIJNSA_1CILi1EEESD_SD_EEENS1_36KernelImplicitTmaWarpSpecializedSm90ELi1EEENSB_IJNSC_ILi128EEESH_NSB_IJNSC_ILi32EEEEEEEEENS_6half_tESL_NSA_8TiledMMAINSA_8MMA_AtomIJNSA_4SM904GMMA26MMA_64x128x16_F32F16F16_SSILNSP_5MajorE0ELSR_1ELNSP_7ScaleInE1ELSS_1EEEEEENSA_6LayoutISE_NSB_IJNSC_ILi0EEESW_SW_EEEEENSB_IJNSA_10UnderscoreESZ_SZ_EEEEENS7_6detail26Sm90ImplicitGemmTileTraitsINSA_20SM90_TMA_LOAD_IM2COLENSA_14ComposedLayoutINSA_7SwizzleILi2ELi4ELi3EEENSA_18smem_ptr_flag_bitsILi16EEENSV_INSB_IJNSB_IJNSC_ILi8EEENSC_ILi16EEEEEENSB_IJSI_SD_EEENSB_IJSD_NSC_ILi14EEEEEEEEENSB_IJNSB_IJSI_NSC_ILi256EEEEEENSB_IJSD_SW_EEENSB_IJSW_NSC_ILi4096EEEEEEEEEEEEEvEENS13_INSA_13SM90_TMA_LOADENS15_INS16_ILi3ELi4ELi3EEES19_NSV_INSB_IJNSB_IJNSC_ILi64EEENSC_ILi2EEEEEENSB_IJS1A_NSC_ILi4EEEEEES1F_EEENSB_IJNSB_IJSD_NSC_ILi2048EEEEEENSB_IJS1S_NSC_ILi512EEEEEES1L_EEEEEEEvEEEENS_8epilogue10collective6detail29Sm90TmaWarpSpecializedAdapterINS28_15DefaultEpilogueISL_NSB_IJNSB_IJllllEEESD_SW_EEES2D_NS27_6thread17LinearCombinationISL_Li1EffLNS2E_9ScaleType4KindE0ELNS_15FloatRoundStyleE2ESL_EENS_4gemm15EpilogueDefaultEEEEEvvEEEEvNT_6ParamsE)
        /*0020*/ 	.word	0x00000000
.L_16:


//--------------------- .nv.compat                --------------------------
	.section	.nv.compat,"",@"SHT_CUDA_COMPAT_INFO"
	.align	4
        /*0000*/ 	.byte	0x02, 0x09, 0x01, 0x00, 0x02, 0x02, 0x04, 0x00, 0x02, 0x05, 0x05, 0x00, 0x03, 0x07, 0x01, 0x01
        /*0010*/ 	.byte	0x02, 0x03, 0x01, 0x00, 0x02, 0x06, 0x01, 0x00, 0x04, 0x0b, 0x08, 0x00, 0x00, 0x00, 0x00, 0x00
        /*0020*/ 	.byte	0x00, 0x00, 0x00, 0x00


//--------------------- .nv.info._ZN7cutlass13device_kernelINS_4conv6kernel13ConvUniversalINS1_16ConvProblemShapeILNS1_8OperatorE1ELi3EEENS1_10collective14CollectiveConvINS1_46MainloopSm90TmaGmmaWarpSpecializedImplicitGemmILS5_1ELi14ELi3EN4cute5tupleIJNSA_1CILi1EEESD_SD_EEENS1_36KernelImplicitTmaWarpSpecializedSm90ELi1EEENSB_IJNSC_ILi128EEESH_NSB_IJNSC_ILi32EEEEEEEEENS_6half_tESL_NSA_8TiledMMAINSA_8MMA_AtomIJNSA_4SM904GMMA26MMA_64x128x16_F32F16F16_SSILNSP_5MajorE0ELSR_1ELNSP_7ScaleInE1ELSS_1EEEEEENSA_6LayoutISE_NSB_IJNSC_ILi0EEESW_SW_EEEEENSB_IJNSA_10UnderscoreESZ_SZ_EEEEENS7_6detail26Sm90ImplicitGemmTileTraitsINSA_20SM90_TMA_LOAD_IM2COLENSA_14ComposedLayoutINSA_7SwizzleILi2ELi4ELi3EEENSA_18smem_ptr_flag_bitsILi16EEENSV_INSB_IJNSB_IJNSC_ILi8EEENSC_ILi16EEEEEENSB_IJSI_SD_EEENSB_IJSD_NSC_ILi14EEEEEEEEENSB_IJNSB_IJSI_NSC_ILi256EEEEEENSB_IJSD_SW_EEENSB_IJSW_NSC_ILi4096EEEEEEEEEEEEEvEENS13_INSA_13SM90_TMA_LOADENS15_INS16_ILi3ELi4ELi3EEES19_NSV_INSB_IJNSB_IJNSC_ILi64EEENSC_ILi2EEEEEENSB_IJS1A_NSC_ILi4EEEEEES1F_EEENSB_IJNSB_IJSD_NSC_ILi2048EEEEEENSB_IJS1S_NSC_ILi512EEEEEES1L_EEEEEEEvEEEENS_8epilogue10collective6detail29Sm90TmaWarpSpecializedAdapterINS28_15DefaultEpilogueISL_NSB_IJNSB_IJllllEEESD_SW_EEES2D_NS27_6thread17LinearCombinationISL_Li1EffLNS2E_9ScaleType4KindE0ELNS_15FloatRoundStyleE2ESL_EENS_4gemm15EpilogueDefaultEEEEEvvEEEEvNT_6ParamsE --------------------------
	.section	.nv.info._ZN7cutlass13device_kernelINS_4conv6kernel13ConvUniversalINS1_16ConvProblemShapeILNS1_8OperatorE1ELi3EEENS1_10collective14CollectiveConvINS1_46MainloopSm90TmaGmmaWarpSpecializedImplicitGemmILS5_1ELi14ELi3EN4cute5tupleIJNSA_1CILi1EEESD_SD_EEENS1_36KernelImplicitTmaWarpSpecializedSm90ELi1EEENSB_IJNSC_ILi128EEESH_NSB_IJNSC_ILi32EEEEEEEEENS_6half_tESL_NSA_8TiledMMAINSA_8MMA_AtomIJNSA_4SM904GMMA26MMA_64x128x16_F32F16F16_SSILNSP_5MajorE0ELSR_1ELNSP_7ScaleInE1ELSS_1EEEEEENSA_6LayoutISE_NSB_IJNSC_ILi0EEESW_SW_EEEEENSB_IJNSA_10UnderscoreESZ_SZ_EEEEENS7_6detail26Sm90ImplicitGemmTileTraitsINSA_20SM90_TMA_LOAD_IM2COLENSA_14ComposedLayoutINSA_7SwizzleILi2ELi4ELi3EEENSA_18smem_ptr_flag_bitsILi16EEENSV_INSB_IJNSB_IJNSC_ILi8EEENSC_ILi16EEEEEENSB_IJSI_SD_EEENSB_IJSD_NSC_ILi14EEEEEEEEENSB_IJNSB_IJSI_NSC_ILi256EEEEEENSB_IJSD_SW_EEENSB_IJSW_NSC_ILi4096EEEEEEEEEEEEEvEENS13_INSA_13SM90_TMA_LOADENS15_INS16_ILi3ELi4ELi3EEES19_NSV_INSB_IJNSB_IJNSC_ILi64EEENSC_ILi2EEEEEENSB_IJS1A_NSC_ILi4EEEEEES1F_EEENSB_IJNSB_IJSD_NSC_ILi2048EEEEEENSB_IJS1S_NSC_ILi512EEEEEES1L_EEEEEEEvEEEENS_8epilogue10collective6detail29Sm90TmaWarpSpecializedAdapterINS28_15DefaultEpilogueISL_NSB_IJNSB_IJllllEEESD_SW_EEES2D_NS27_6thread17LinearCombinationISL_Li1EffLNS2E_9ScaleType4KindE0ELNS_15FloatRoundStyleE2ESL_EENS_4gemm15EpilogueDefaultEEEEEvvEEEEvNT_6ParamsE,"",@"SHT_CUDA_INFO"
	.sectionflags	@""
	.align	4


	//----- nvinfo : EIATTR_CUDA_API_VERSION
	.align		4
        /*0000*/ 	.byte	0x04, 0x37
        /*0002*/ 	.short	(.L_18 - .L_17)
.L_17:
        /*0004*/ 	.word	0x00000082


	//----- nvinfo : EIATTR_KPARAM_INFO
	.align		4
.L_18:
        /*0008*/ 	.byte	0x04, 0x17
        /*000a*/ 	.short	(.L_20 - .L_19)
.L_19:
        /*000c*/ 	.word	0x00000000
        /*0010*/ 	.short	0x0000
        /*0012*/ 	.short	0x0070
        /*0014*/ 	.byte	0x00, 0xf0, 0x01, 0x10


	//----- nvinfo : EIATTR_SPARSE_MMA_MASK
	.align		4
.L_20:
        /*0018*/ 	.byte	0x03, 0x50
        /*001a*/ 	.short	0x0000


	//----- nvinfo : EIATTR_MAXREG_COUNT
	.align		4
        /*001c*/ 	.byte	0x03, 0x1b
        /*001e*/ 	.short	0x00ff


	//----- nvinfo : EIATTR_NUM_BARRIERS
	.align		4
        /*0020*/ 	.byte	0x02, 0x4c
        /*0022*/ 	.byte	0x01
	.zero		1


	//----- nvinfo : EIATTR_MERCURY_ISA_VERSION
	.align		4
        /*0024*/ 	.byte	0x03, 0x5f
        /*0026*/ 	.short	0x0101


	//----- nvinfo : EIATTR_COOP_GROUP_MASK_REGIDS
	.align		4
        /*0028*/ 	.byte	0x04, 0x29
        /*002a*/ 	.short	(.L_22 - .L_21)


	//   ....[0]....
.L_21:
        /*002c*/ 	.word	0xffffffff


	//   ....[1]....
        /*0030*/ 	.word	0xffffffff


	//   ....[2]....
        /*0034*/ 	.word	0xffffffff


	//----- nvinfo : EIATTR_COOP_GROUP_INSTR_OFFSETS
	.align		4
.L_22:
        /*0038*/ 	.byte	0x04, 0x28
        /*003a*/ 	.short	(.L_24 - .L_23)


	//   ....[0]....
.L_23:
        /*003c*/ 	.word	0x00000060


	//   ....[1]....
        /*0040*/ 	.word	0x00000070


	//   ....[2]....
        /*0044*/ 	.word	0x00000130


	//----- nvinfo : EIATTR_MBARRIER_INSTR_OFFSETS
	.align		4
.L_24:
        /*0048*/ 	.byte	0x04, 0x39
        /*004a*/ 	.short	(.L_26 - .L_25)


	//   ....[0]....
.L_25:
        /*004c*/ 	.word	0x00000270
        /*0050*/ 	.word	0x000000ff
        /*0054*/ 	.word	0x00038000
        /*0058*/ 	.short	0x0100
        /*005a*/ 	.byte	0x08
	.zero		1


	//   ....[1]....
        /*005c*/ 	.word	0x00000280
        /*0060*/ 	.word	0x000000ff
        /*0064*/ 	.word	0x00038070
        /*0068*/ 	.short	0x0100
        /*006a*/ 	.byte	0x08
	.zero		1


	//   ....[2]....
        /*006c*/ 	.word	0x00000290
        /*0070*/ 	.word	0x000000ff
        /*0074*/ 	.word	0x00038008
        /*0078*/ 	.short	0x0100
        /*007a*/ 	.byte	0x08
	.zero		1


	//   ....[3]....
        /*007c*/ 	.word	0x000002a0
        /*0080*/ 	.word	0x000000ff
        /*0084*/ 	.word	0x00038078
        /*0088*/ 	.short	0x0100
        /*008a*/ 	.byte	0x08
	.zero		1


	//   ....[4]....
        /*008c*/ 	.word	0x000002b0
        /*0090*/ 	.word	0x000000ff
        /*0094*/ 	.word	0x00038010
        /*0098*/ 	.short	0x0100
        /*009a*/ 	.byte	0x08
	.zero		1


	//   ....[5]....
        /*009c*/ 	.word	0x000002c0
        /*00a0*/ 	.word	0x000000ff
        /*00a4*/ 	.word	0x00038080
        /*00a8*/ 	.short	0x0100
        /*00aa*/ 	.byte	0x08
	.zero		1


	//   ....[6]....
        /*00ac*/ 	.word	0x000002d0
        /*00b0*/ 	.word	0x000000ff
        /*00b4*/ 	.word	0x00038018
        /*00b8*/ 	.short	0x0100
        /*00ba*/ 	.byte	0x08
	.zero		1


	//   ....[7]....
        /*00bc*/ 	.word	0x000002e0
        /*00c0*/ 	.word	0x000000ff
        /*00c4*/ 	.word	0x00038088
        /*00c8*/ 	.short	0x0100
        /*00ca*/ 	.byte	0x08
	.zero		1


	//   ....[8]....
        /*00cc*/ 	.word	0x000002f0
        /*00d0*/ 	.word	0x000000ff
        /*00d4*/ 	.word	0x00038020
        /*00d8*/ 	.short	0x0100
        /*00da*/ 	.byte	0x08
	.zero		1


	//   ....[9]....
        /*00dc*/ 	.word	0x00000300
        /*00e0*/ 	.word	0x000000ff
        /*00e4*/ 	.word	0x00038090
        /*00e8*/ 	.short	0x0100
        /*00ea*/ 	.byte	0x08
	.zero		1


	//   ....[10]....
        /*00ec*/ 	.word	0x00000310
        /*00f0*/ 	.word	0x000000ff
        /*00f4*/ 	.word	0x00038028
        /*00f8*/ 	.short	0x0100
        /*00fa*/ 	.byte	0x08
	.zero		1


	//   ....[11]....
        /*00fc*/ 	.word	0x00000320
        /*0100*/ 	.word	0x000000ff
        /*0104*/ 	.word	0x00038098
        /*0108*/ 	.short	0x0100
        /*010a*/ 	.byte	0x08
	.zero		1


	//   ....[12]....
        /*010c*/ 	.word	0x00000330
        /*0110*/ 	.word	0x000000ff
        /*0114*/ 	.word	0x00038030
        /*0118*/ 	.short	0x0100
        /*011a*/ 	.byte	0x08
	.zero		1


	//   ....[13]....
        /*011c*/ 	.word	0x00000340
        /*0120*/ 	.word	0x000000ff
        /*0124*/ 	.word	0x000380a0
        /*0128*/ 	.short	0x0100
        /*012a*/ 	.byte	0x08
	.zero		1


	//   ....[14]....
        /*012c*/ 	.word	0x00000350
        /*0130*/ 	.word	0x000000ff
        /*0134*/ 	.word	0x00038038
        /*0138*/ 	.short	0x0100
        /*013a*/ 	.byte	0x08
	.zero		1


	//   ....[15]....
        /*013c*/ 	.word	0x00000360
        /*0140*/ 	.word	0x000000ff
        /*0144*/ 	.word	0x000380a8
        /*0148*/ 	.short	0x0100
        /*014a*/ 	.byte	0x08
	.zero		1


	//   ....[16]....
        /*014c*/ 	.word	0x00000370
        /*0150*/ 	.word	0x000000ff
        /*0154*/ 	.word	0x00038040
        /*0158*/ 	.short	0x0100
        /*015a*/ 	.byte	0x08
	.zero		1


	//   ....[17]....
        /*015c*/ 	.word	0x00000380
        /*0160*/ 	.word	0x000000ff
        /*0164*/ 	.word	0x000380b0
        /*0168*/ 	.short	0x0100
        /*016a*/ 	.byte	0x08
	.zero		1


	//   ....[18]....
        /*016c*/ 	.word	0x00000390
        /*0170*/ 	.word	0x000000ff
        /*0174*/ 	.word	0x00038048
        /*0178*/ 	.short	0x0100
        /*017a*/ 	.byte	0x08
	.zero		1


	//   ....[19]....
        /*017c*/ 	.word	0x000003a0
        /*0180*/ 	.word	0x000000ff
        /*0184*/ 	.word	0x000380b8
        /*0188*/ 	.short	0x0100
        /*018a*/ 	.byte	0x08
	.zero		1


	//   ....[20]....
        /*018c*/ 	.word	0x000003b0
        /*0190*/ 	.word	0x000000ff
        /*0194*/ 	.word	0x00038050
        /*0198*/ 	.short	0x0100
        /*019a*/ 	.byte	0x08
	.zero		1


	//   ....[21]....
        /*019c*/ 	.word	0x000003c0
        /*01a0*/ 	.word	0x000000ff
        /*01a4*/ 	.word	0x000380c0
        /*01a8*/ 	.short	0x0100
        /*01aa*/ 	.byte	0x08
	.zero		1


	//   ....[22]....
        /*01ac*/ 	.word	0x000003d0
        /*01b0*/ 	.word	0x000000ff
        /*01b4*/ 	.word	0x00038058
        /*01b8*/ 	.short	0x0100
        /*01ba*/ 	.byte	0x08
	.zero		1


	//   ....[23]....
        /*01bc*/ 	.word	0x000003e0
        /*01c0*/ 	.word	0x000000ff
        /*01c4*/ 	.word	0x000380c8
        /*01c8*/ 	.short	0x0100
        /*01ca*/ 	.byte	0x08
	.zero		1


	//   ....[24]....
        /*01cc*/ 	.word	0x000003f0
        /*01d0*/ 	.word	0x000000ff
        /*01d4*/ 	.word	0x00038060
        /*01d8*/ 	.short	0x0100
        /*01da*/ 	.byte	0x08
	.zero		1


	//   ....[25]....
        /*01dc*/ 	.word	0x00000400
        /*01e0*/ 	.word	0x000000ff
        /*01e4*/ 	.word	0x000380d0
        /*01e8*/ 	.short	0x0100
        /*01ea*/ 	.byte	0x08
	.zero		1


	//   ....[26]....
        /*01ec*/ 	.word	0x00000410
        /*01f0*/ 	.word	0x000000ff
        /*01f4*/ 	.word	0x00038068
        /*01f8*/ 	.short	0x0100
        /*01fa*/ 	.byte	0x08
	.zero		1


	//   ....[27]....
        /*01fc*/ 	.word	0x00000420
        /*0200*/ 	.word	0x000000ff
        /*0204*/ 	.word	0x000380d8
        /*0208*/ 	.short	0x0100
        /*020a*/ 	.byte	0x08
	.zero		1


	//   ....[28]....
        /*020c*/ 	.word	0x00000cf0
        /*0210*/ 	.word	0x00000004
        /*0214*/ 	.word	0x00038000
        /*0218*/ 	.short	0x010a
        /*021a*/ 	.byte	0x3f
	.zero		1


	//   ....[29]....
        /*021c*/ 	.word	0x00001050
        /*0220*/ 	.word	0x00000006
        /*0224*/ 	.word	0x00038000
        /*0228*/ 	.short	0x010a
        /*022a*/ 	.byte	0x3f
	.zero		1


	//   ....[30]....
        /*022c*/ 	.word	0x00001230
        /*0230*/ 	.word	0x000000ff
        /*0234*/ 	.word	0x00000000
        /*0238*/ 	.short	0x0101
        /*023a*/ 	.byte	0x06
	.zero		1


	//   ....[31]....
        /*023c*/ 	.word	0x00001430
        /*0240*/ 	.word	0x00000004
        /*0244*/ 	.word	0x00000000
        /*0248*/ 	.short	0x0101
        /*024a*/ 	.byte	0x3f
	.zero		1


	//   ....[32]....
        /*024c*/ 	.word	0x000091b0
        /*0250*/ 	.word	0x0000000d
        /*0254*/ 	.word	0x00038070
        /*0258*/ 	.short	0x010a
        /*025a*/ 	.byte	0x3f
	.zero		1


	//   ....[33]....
        /*025c*/ 	.word	0x00009a40
        /*0260*/ 	.word	0x00000000
        /*0264*/ 	.word	0x00000000
        /*0268*/ 	.short	0x010a
        /*026a*/ 	.byte	0x3f
	.zero		1


	//   ....[34]....
        /*026c*/ 	.word	0x00009af0
        /*0270*/ 	.word	0x00000000
        /*0274*/ 	.word	0x00000000
        /*0278*/ 	.short	0x010a
        /*027a*/ 	.byte	0x3f
	.zero		1


	//   ....[35]....
        /*027c*/ 	.word	0x00009ba0
        /*0280*/ 	.word	0x00000000
        /*0284*/ 	.word	0x00000000
        /*0288*/ 	.short	0x010a
        /*028a*/ 	.byte	0x3f
	.zero		1


	//   ....[36]....
        /*028c*/ 	.word	0x00009c50
        /*0290*/ 	.word	0x00000000
        /*0294*/ 	.word	0x00000000
        /*0298*/ 	.short	0x010a
        /*029a*/ 	.byte	0x3f
	.zero		1


	//   ....[37]....
        /*029c*/ 	.word	0x00009d00
        /*02a0*/ 	.word	0x00000000
        /*02a4*/ 	.word	0x00000000
        /*02a8*/ 	.short	0x010a
        /*02aa*/ 	.byte	0x3f
	.zero		1


	//   ....[38]....
        /*02ac*/ 	.word	0x00009db0
        /*02b0*/ 	.word	0x00000000
        /*02b4*/ 	.word	0x00000000
        /*02b8*/ 	.short	0x010a
        /*02ba*/ 	.byte	0x3f
	.zero		1


	//   ....[39]....
        /*02bc*/ 	.word	0x00009e60
        /*02c0*/ 	.word	0x00000000
        /*02c4*/ 	.word	0x00000000
        /*02c8*/ 	.short	0x010a
        /*02ca*/ 	.byte	0x3f
	.zero		1


	//   ....[40]....
        /*02cc*/ 	.word	0x00009f10
        /*02d0*/ 	.word	0x00000000
        /*02d4*/ 	.word	0x00000000
        /*02d8*/ 	.short	0x010a
        /*02da*/ 	.byte	0x3f
	.zero		1


	//   ....[41]....
        /*02dc*/ 	.word	0x00009fc0
        /*02e0*/ 	.word	0x00000000
        /*02e4*/ 	.word	0x00000000
        /*02e8*/ 	.short	0x010a
        /*02ea*/ 	.byte	0x3f
	.zero		1


	//   ....[42]....
        /*02ec*/ 	.word	0x0000a070
        /*02f0*/ 	.word	0x00000000
        /*02f4*/ 	.word	0x00000000
        /*02f8*/ 	.short	0x010a
        /*02fa*/ 	.byte	0x3f
	.zero		1


	//   ....[43]....
        /*02fc*/ 	.word	0x0000a120
        /*0300*/ 	.word	0x00000000
        /*0304*/ 	.word	0x00000000
        /*0308*/ 	.short	0x010a
        /*030a*/ 	.byte	0x3f
	.zero		1


	//   ....[44]....
        /*030c*/ 	.word	0x0000a1d0
        /*0310*/ 	.word	0x00000000
        /*0314*/ 	.word	0x00000000
        /*0318*/ 	.short	0x010a
        /*031a*/ 	.byte	0x3f
	.zero		1


	//   ....[45]....
        /*031c*/ 	.word	0x0000a280
        /*0320*/ 	.word	0x00000000
        /*0324*/ 	.word	0x00000000
        /*0328*/ 	.short	0x010a
        /*032a*/ 	.byte	0x3f
	.zero		1


	//   ....[46]....
        /*032c*/ 	.word	0x0000a330
        /*0330*/ 	.word	0x00000002
        /*0334*/ 	.word	0x00000000
        /*0338*/ 	.short	0x010a
        /*033a*/ 	.byte	0x3f
	.zero		1


	//----- nvinfo : EIATTR_NUM_MBARRIERS
	.align		4
.L_26:
        /*033c*/ 	.byte	0x03, 0x38
        /*033e*/ 	.short	0x001c


	//----- nvinfo : EIATTR_EXIT_INSTR_OFFSETS
	.align		4
        /*0340*/ 	.byte	0x04, 0x1c
        /*0342*/ 	.short	(.L_28 - .L_27)


	//   ....[0]....
.L_27:
        /*0344*/ 	.word	0x00000820


	//   ....[1]....
        /*0348*/ 	.word	0x00001580


	//   ....[2]....
        /*034c*/ 	.word	0x00006a80


	//   ....[3]....
        /*0350*/ 	.word	0x00006ab0


	//   ....[4]....
        /*0354*/ 	.word	0x00008f50


	//   ....[5]....
        /*0358*/ 	.word	0x00008f80


	//   ....[6]....
        /*035c*/ 	.word	0x00008fa0


	//   ....[7]....
        /*0360*/ 	.word	0x00009950


	//   ....[8]....
        /*0364*/ 	.word	0x0000a360


	//----- nvinfo : EIATTR_MAX_THREADS
	.align		4
.L_28:
        /*0368*/ 	.byte	0x04, 0x05
        /*036a*/ 	.short	(.L_30 - .L_29)
.L_29:
        /*036c*/ 	.word	0x00000100
        /*0370*/ 	.word	0x00000001
        /*0374*/ 	.word	0x00000001


	//----- nvinfo : EIATTR_CRS_STACK_SIZE
	.align		4
.L_30:
        /*0378*/ 	.byte	0x04, 0x1e
        /*037a*/ 	.short	(.L_32 - .L_31)
.L_31:
        /*037c*/ 	.word	0x00000000


	//----- nvinfo : EIATTR_CBANK_PARAM_SIZE
	.align		4
.L_32:
        /*0380*/ 	.byte	0x03, 0x19
        /*0382*/ 	.short	0x0470


	//----- nvinfo : EIATTR_PARAM_CBANK
	.align		4
        /*0384*/ 	.byte	0x04, 0x0a
        /*0386*/ 	.short	(.L_34 - .L_33)
	.align		4
.L_33:
        /*0388*/ 	.word	index@(.nv.constant0._ZN7cutlass13device_kernelINS_4conv6kernel13ConvUniversalINS1_16ConvProblemShapeILNS1_8OperatorE1ELi3EEENS1_10collective14CollectiveConvINS1_46MainloopSm90TmaGmmaWarpSpecializedImplicitGemmILS5_1ELi14ELi3EN4cute5tupleIJNSA_1CILi1EEESD_SD_EEENS1_36KernelImplicitTmaWarpSpecializedSm90ELi1EEENSB_IJNSC_ILi128EEESH_NSB_IJNSC_ILi32EEEEEEEEENS_6half_tESL_NSA_8TiledMMAINSA_8MMA_AtomIJNSA_4SM904GMMA26MMA_64x128x16_F32F16F16_SSILNSP_5MajorE0ELSR_1ELNSP_7ScaleInE1ELSS_1EEEEEENSA_6LayoutISE_NSB_IJNSC_ILi0EEESW_SW_EEEEENSB_IJNSA_10UnderscoreESZ_SZ_EEEEENS7_6detail26Sm90ImplicitGemmTileTraitsINSA_20SM90_TMA_LOAD_IM2COLENSA_14ComposedLayoutINSA_7SwizzleILi2ELi4ELi3EEENSA_18smem_ptr_flag_bitsILi16EEENSV_INSB_IJNSB_IJNSC_ILi8EEENSC_ILi16EEEEEENSB_IJSI_SD_EEENSB_IJSD_NSC_ILi14EEEEEEEEENSB_IJNSB_IJSI_NSC_ILi256EEEEEENSB_IJSD_SW_EEENSB_IJSW_NSC_ILi4096EEEEEEEEEEEEEvEENS13_INSA_13SM90_TMA_LOADENS15_INS16_ILi3ELi4ELi3EEES19_NSV_INSB_IJNSB_IJNSC_ILi64EEENSC_ILi2EEEEEENSB_IJS1A_NSC_ILi4EEEEEES1F_EEENSB_IJNSB_IJSD_NSC_ILi2048EEEEEENSB_IJS1S_NSC_ILi512EEEEEES1L_EEEEEEEvEEEENS_8epilogue10collective6detail29Sm90TmaWarpSpecializedAdapterINS28_15DefaultEpilogueISL_NSB_IJNSB_IJllllEEESD_SW_EEES2D_NS27_6thread17LinearCombinationISL_Li1EffLNS2E_9ScaleType4KindE0ELNS_15FloatRoundStyleE2ESL_EENS_4gemm15EpilogueDefaultEEEEEvvEEEEvNT_6ParamsE)
        /*038c*/ 	.short	0x0210
        /*038e*/ 	.short	0x0470


	//----- nvinfo : EIATTR_SW_WAR
	.align		4
.L_34:
        /*0390*/ 	.byte	0x04, 0x36
        /*0392*/ 	.short	(.L_36 - .L_35)
.L_35:
        /*0394*/ 	.word	0x00000008
.L_36:


//--------------------- .nv.callgraph             --------------------------
	.section	.nv.callgraph,"",@"SHT_CUDA_CALLGRAPH"
	.align	4
	.sectionentsize	8
	.align		4
        /*0000*/ 	.word	0x00000000
	.align		4
        /*0004*/ 	.word	0xffffffff
	.align		4
        /*0008*/ 	.word	0x00000000
	.align		4
        /*000c*/ 	.word	0xfffffffe
	.align		4
        /*0010*/ 	.word	0x00000000
	.align		4
        /*0014*/ 	.word	0xfffffffd
	.align		4
        /*0018*/ 	.word	0x00000000
	.align		4
        /*001c*/ 	.word	0xfffffffc


//--------------------- .nv.constant4             --------------------------
	.section	.nv.constant4,"a",@progbits
	.align	8
	.align		8
.nv.constant4:
        /*0000*/ 	.dword	_ZN39_INTERNAL_a3ec13f2_4_k_cu_d2128e7d_32794cuda3std3__45__cpo5beginE
	.align		8
        /*0008*/ 	.dword	_ZN39_INTERNAL_a3ec13f2_4_k_cu_d2128e7d_32794cuda3std3__45__cpo3endE
	.align		8
        /*0010*/ 	.dword	_ZN39_INTERNAL_a3ec13f2_4_k_cu_d2128e7d_32794cuda3std3__45__cpo6cbeginE
	.align		8
        /*0018*/ 	.dword	_ZN39_INTERNAL_a3ec13f2_4_k_cu_d2128e7d_32794cuda3std3__45__cpo4cendE
	.align		8
        /*0020*/ 	.dword	_ZN39_INTERNAL_a3ec13f2_4_k_cu_d2128e7d_32794cuda3std3__441_GLOBAL__N__a3ec13f2_4_k_cu_d2128e7d_32796ignoreE
	.align		8
        /*0028*/ 	.dword	_ZN39_INTERNAL_a3ec13f2_4_k_cu_d2128e7d_32794cuda3std3__419piecewise_constructE
	.align		8
        /*0030*/ 	.dword	_ZN39_INTERNAL_a3ec13f2_4_k_cu_d2128e7d_32794cuda3std3__48in_placeE
	.align		8
        /*0038*/ 	.dword	_ZN39_INTERNAL_a3ec13f2_4_k_cu_d2128e7d_32794cuda3std6ranges3__45__cpo4swapE
	.align		8
        /*0040*/ 	.dword	_ZN39_INTERNAL_a3ec13f2_4_k_cu_d2128e7d_32794cuda3std6ranges3__45__cpo9iter_moveE
	.align		8
        /*0048*/ 	.dword	_ZN39_INTERNAL_a3ec13f2_4_k_cu_d2128e7d_32794cute7productE
	.align		8
        /*0050*/ 	.dword	_ZN39_INTERNAL_a3ec13f2_4_k_cu_d2128e7d_32794cute1_E


//--------------------- .text._ZN7cutlass13device_kernelINS_4conv6kernel13ConvUniversalINS1_16ConvProblemShapeILNS1_8OperatorE1ELi3EEENS1_10collective14CollectiveConvINS1_46MainloopSm90TmaGmmaWarpSpecializedImplicitGemmILS5_1ELi14ELi3EN4cute5tupleIJNSA_1CILi1EEESD_SD_EEENS1_36KernelImplicitTmaWarpSpecializedSm90ELi1EEENSB_IJNSC_ILi128EEESH_NSB_IJNSC_ILi32EEEEEEEEENS_6half_tESL_NSA_8TiledMMAINSA_8MMA_AtomIJNSA_4SM904GMMA26MMA_64x128x16_F32F16F16_SSILNSP_5MajorE0ELSR_1ELNSP_7ScaleInE1ELSS_1EEEEEENSA_6LayoutISE_NSB_IJNSC_ILi0EEESW_SW_EEEEENSB_IJNSA_10UnderscoreESZ_SZ_EEEEENS7_6detail26Sm90ImplicitGemmTileTraitsINSA_20SM90_TMA_LOAD_IM2COLENSA_14ComposedLayoutINSA_7SwizzleILi2ELi4ELi3EEENSA_18smem_ptr_flag_bitsILi16EEENSV_INSB_IJNSB_IJNSC_ILi8EEENSC_ILi16EEEEEENSB_IJSI_SD_EEENSB_IJSD_NSC_ILi14EEEEEEEEENSB_IJNSB_IJSI_NSC_ILi256EEEEEENSB_IJSD_SW_EEENSB_IJSW_NSC_ILi4096EEEEEEEEEEEEEvEENS13_INSA_13SM90_TMA_LOADENS15_INS16_ILi3ELi4ELi3EEES19_NSV_INSB_IJNSB_IJNSC_ILi64EEENSC_ILi2EEEEEENSB_IJS1A_NSC_ILi4EEEEEES1F_EEENSB_IJNSB_IJSD_NSC_ILi2048EEEEEENSB_IJS1S_NSC_ILi512EEEEEES1L_EEEEEEEvEEEENS_8epilogue10collective6detail29Sm90TmaWarpSpecializedAdapterINS28_15DefaultEpilogueISL_NSB_IJNSB_IJllllEEESD_SW_EEES2D_NS27_6thread17LinearCombinationISL_Li1EffLNS2E_9ScaleType4KindE0ELNS_15FloatRoundStyleE2ESL_EENS_4gemm15EpilogueDefaultEEEEEvvEEEEvNT_6ParamsE --------------------------
	.section	.text._ZN7cutlass13device_kernelINS_4conv6kernel13ConvUniversalINS1_16ConvProblemShapeILNS1_8OperatorE1ELi3EEENS1_10collective14CollectiveConvINS1_46MainloopSm90TmaGmmaWarpSpecializedImplicitGemmILS5_1ELi14ELi3EN4cute5tupleIJNSA_1CILi1EEESD_SD_EEENS1_36KernelImplicitTmaWarpSpecializedSm90ELi1EEENSB_IJNSC_ILi128EEESH_NSB_IJNSC_ILi32EEEEEEEEENS_6half_tESL_NSA_8TiledMMAINSA_8MMA_AtomIJNSA_4SM904GMMA26MMA_64x128x16_F32F16F16_SSILNSP_5MajorE0ELSR_1ELNSP_7ScaleInE1ELSS_1EEEEEENSA_6LayoutISE_NSB_IJNSC_ILi0EEESW_SW_EEEEENSB_IJNSA_10UnderscoreESZ_SZ_EEEEENS7_6detail26Sm90ImplicitGemmTileTraitsINSA_20SM90_TMA_LOAD_IM2COLENSA_14ComposedLayoutINSA_7SwizzleILi2ELi4ELi3EEENSA_18smem_ptr_flag_bitsILi16EEENSV_INSB_IJNSB_IJNSC_ILi8EEENSC_ILi16EEEEEENSB_IJSI_SD_EEENSB_IJSD_NSC_ILi14EEEEEEEEENSB_IJNSB_IJSI_NSC_ILi256EEEEEENSB_IJSD_SW_EEENSB_IJSW_NSC_ILi4096EEEEEEEEEEEEEvEENS13_INSA_13SM90_TMA_LOADENS15_INS16_ILi3ELi4ELi3EEES19_NSV_INSB_IJNSB_IJNSC_ILi64EEENSC_ILi2EEEEEENSB_IJS1A_NSC_ILi4EEEEEES1F_EEENSB_IJNSB_IJSD_NSC_ILi2048EEEEEENSB_IJS1S_NSC_ILi512EEEEEES1L_EEEEEEEvEEEENS_8epilogue10collective6detail29Sm90TmaWarpSpecializedAdapterINS28_15DefaultEpilogueISL_NSB_IJNSB_IJllllEEESD_SW_EEES2D_NS27_6thread17LinearCombinationISL_Li1EffLNS2E_9ScaleType4KindE0ELNS_15FloatRoundStyleE2ESL_EENS_4gemm15EpilogueDefaultEEEEEvvEEEEvNT_6ParamsE,"ax",@progbits
	.align	128
.text._ZN7cutlass13device_kernelINS_4conv6kernel13ConvUniversalINS1_16ConvProblemShapeILNS1_8OperatorE1ELi3EEENS1_10collective14CollectiveConvINS1_46MainloopSm90TmaGmmaWarpSpecializedImplicitGemmILS5_1ELi14ELi3EN4cute5tupleIJNSA_1CILi1EEESD_SD_EEENS1_36KernelImplicitTmaWarpSpecializedSm90ELi1EEENSB_IJNSC_ILi128EEESH_NSB_IJNSC_ILi32EEEEEEEEENS_6half_tESL_NSA_8TiledMMAINSA_8MMA_AtomIJNSA_4SM904GMMA26MMA_64x128x16_F32F16F16_SSILNSP_5MajorE0ELSR_1ELNSP_7ScaleInE1ELSS_1EEEEEENSA_6LayoutISE_NSB_IJNSC_ILi0EEESW_SW_EEEEENSB_IJNSA_10UnderscoreESZ_SZ_EEEEENS7_6detail26Sm90ImplicitGemmTileTraitsINSA_20SM90_TMA_LOAD_IM2COLENSA_14ComposedLayoutINSA_7SwizzleILi2ELi4ELi3EEENSA_18smem_ptr_flag_bitsILi16EEENSV_INSB_IJNSB_IJNSC_ILi8EEENSC_ILi16EEEEEENSB_IJSI_SD_EEENSB_IJSD_NSC_ILi14EEEEEEEEENSB_IJNSB_IJSI_NSC_ILi256EEEEEENSB_IJSD_SW_EEENSB_IJSW_NSC_ILi4096EEEEEEEEEEEEEvEENS13_INSA_13SM90_TMA_LOADENS15_INS16_ILi3ELi4ELi3EEES19_NSV_INSB_IJNSB_IJNSC_ILi64EEENSC_ILi2EEEEEENSB_IJS1A_NSC_ILi4EEEEEES1F_EEENSB_IJNSB_IJSD_NSC_ILi2048EEEEEENSB_IJS1S_NSC_ILi512EEEEEES1L_EEEEEEEvEEEENS_8epilogue10collective6detail29Sm90TmaWarpSpecializedAdapterINS28_15DefaultEpilogueISL_NSB_IJNSB_IJllllEEESD_SW_EEES2D_NS27_6thread17LinearCombinationISL_Li1EffLNS2E_9ScaleType4KindE0ELNS_15FloatRoundStyleE2ESL_EENS_4gemm15EpilogueDefaultEEEEEvvEEEEvNT_6ParamsE:
        .type           _ZN7cutlass13device_kernelINS_4conv6kernel13ConvUniversalINS1_16ConvProblemShapeILNS1_8OperatorE1ELi3EEENS1_10collective14CollectiveConvINS1_46MainloopSm90TmaGmmaWarpSpecializedImplicitGemmILS5_1ELi14ELi3EN4cute5tupleIJNSA_1CILi1EEESD_SD_EEENS1_36KernelImplicitTmaWarpSpecializedSm90ELi1EEENSB_IJNSC_ILi128EEESH_NSB_IJNSC_ILi32EEEEEEEEENS_6half_tESL_NSA_8TiledMMAINSA_8MMA_AtomIJNSA_4SM904GMMA26MMA_64x128x16_F32F16F16_SSILNSP_5MajorE0ELSR_1ELNSP_7ScaleInE1ELSS_1EEEEEENSA_6LayoutISE_NSB_IJNSC_ILi0EEESW_SW_EEEEENSB_IJNSA_10UnderscoreESZ_SZ_EEEEENS7_6detail26Sm90ImplicitGemmTileTraitsINSA_20SM90_TMA_LOAD_IM2COLENSA_14ComposedLayoutINSA_7SwizzleILi2ELi4ELi3EEENSA_18smem_ptr_flag_bitsILi16EEENSV_INSB_IJNSB_IJNSC_ILi8EEENSC_ILi16EEEEEENSB_IJSI_SD_EEENSB_IJSD_NSC_ILi14EEEEEEEEENSB_IJNSB_IJSI_NSC_ILi256EEEEEENSB_IJSD_SW_EEENSB_IJSW_NSC_ILi4096EEEEEEEEEEEEEvEENS13_INSA_13SM90_TMA_LOADENS15_INS16_ILi3ELi4ELi3EEES19_NSV_INSB_IJNSB_IJNSC_ILi64EEENSC_ILi2EEEEEENSB_IJS1A_NSC_ILi4EEEEEES1F_EEENSB_IJNSB_IJSD_NSC_ILi2048EEEEEENSB_IJS1S_NSC_ILi512EEEEEES1L_EEEEEEEvEEEENS_8epilogue10collective6detail29Sm90TmaWarpSpecializedAdapterINS28_15DefaultEpilogueISL_NSB_IJNSB_IJllllEEESD_SW_EEES2D_NS27_6thread17LinearCombinationISL_Li1EffLNS2E_9ScaleType4KindE0ELNS_15FloatRoundStyleE2ESL_EENS_4gemm15EpilogueDefaultEEEEEvvEEEEvNT_6ParamsE,@function
        .size           _ZN7cutlass13device_kernelINS_4conv6kernel13ConvUniversalINS1_16ConvProblemShapeILNS1_8OperatorE1ELi3EEENS1_10collective14CollectiveConvINS1_46MainloopSm90TmaGmmaWarpSpecializedImplicitGemmILS5_1ELi14ELi3EN4cute5tupleIJNSA_1CILi1EEESD_SD_EEENS1_36KernelImplicitTmaWarpSpecializedSm90ELi1EEENSB_IJNSC_ILi128EEESH_NSB_IJNSC_ILi32EEEEEEEEENS_6half_tESL_NSA_8TiledMMAINSA_8MMA_AtomIJNSA_4SM904GMMA26MMA_64x128x16_F32F16F16_SSILNSP_5MajorE0ELSR_1ELNSP_7ScaleInE1ELSS_1EEEEEENSA_6LayoutISE_NSB_IJNSC_ILi0EEESW_SW_EEEEENSB_IJNSA_10UnderscoreESZ_SZ_EEEEENS7_6detail26Sm90ImplicitGemmTileTraitsINSA_20SM90_TMA_LOAD_IM2COLENSA_14ComposedLayoutINSA_7SwizzleILi2ELi4ELi3EEENSA_18smem_ptr_flag_bitsILi16EEENSV_INSB_IJNSB_IJNSC_ILi8EEENSC_ILi16EEEEEENSB_IJSI_SD_EEENSB_IJSD_NSC_ILi14EEEEEEEEENSB_IJNSB_IJSI_NSC_ILi256EEEEEENSB_IJSD_SW_EEENSB_IJSW_NSC_ILi4096EEEEEEEEEEEEEvEENS13_INSA_13SM90_TMA_LOADENS15_INS16_ILi3ELi4ELi3EEES19_NSV_INSB_IJNSB_IJNSC_ILi64EEENSC_ILi2EEEEEENSB_IJS1A_NSC_ILi4EEEEEES1F_EEENSB_IJNSB_IJSD_NSC_ILi2048EEEEEENSB_IJS1S_NSC_ILi512EEEEEES1L_EEEEEEEvEEEENS_8epilogue10collective6detail29Sm90TmaWarpSpecializedAdapterINS28_15DefaultEpilogueISL_NSB_IJNSB_IJllllEEESD_SW_EEES2D_NS27_6thread17LinearCombinationISL_Li1EffLNS2E_9ScaleType4KindE0ELNS_15FloatRoundStyleE2ESL_EENS_4gemm15EpilogueDefaultEEEEEvvEEEEvNT_6ParamsE,(.L_x_296 - _ZN7cutlass13device_kernelINS_4conv6kernel13ConvUniversalINS1_16ConvProblemShapeILNS1_8OperatorE1ELi3EEENS1_10collective14CollectiveConvINS1_46MainloopSm90TmaGmmaWarpSpecializedImplicitGemmILS5_1ELi14ELi3EN4cute5tupleIJNSA_1CILi1EEESD_SD_EEENS1_36KernelImplicitTmaWarpSpecializedSm90ELi1EEENSB_IJNSC_ILi128EEESH_NSB_IJNSC_ILi32EEEEEEEEENS_6half_tESL_NSA_8TiledMMAINSA_8MMA_AtomIJNSA_4SM904GMMA26MMA_64x128x16_F32F16F16_SSILNSP_5MajorE0ELSR_1ELNSP_7ScaleInE1ELSS_1EEEEEENSA_6LayoutISE_NSB_IJNSC_ILi0EEESW_SW_EEEEENSB_IJNSA_10UnderscoreESZ_SZ_EEEEENS7_6detail26Sm90ImplicitGemmTileTraitsINSA_20SM90_TMA_LOAD_IM2COLENSA_14ComposedLayoutINSA_7SwizzleILi2ELi4ELi3EEENSA_18smem_ptr_flag_bitsILi16EEENSV_INSB_IJNSB_IJNSC_ILi8EEENSC_ILi16EEEEEENSB_IJSI_SD_EEENSB_IJSD_NSC_ILi14EEEEEEEEENSB_IJNSB_IJSI_NSC_ILi256EEEEEENSB_IJSD_SW_EEENSB_IJSW_NSC_ILi4096EEEEEEEEEEEEEvEENS13_INSA_13SM90_TMA_LOADENS15_INS16_ILi3ELi4ELi3EEES19_NSV_INSB_IJNSB_IJNSC_ILi64EEENSC_ILi2EEEEEENSB_IJS1A_NSC_ILi4EEEEEES1F_EEENSB_IJNSB_IJSD_NSC_ILi2048EEEEEENSB_IJS1S_NSC_ILi512EEEEEES1L_EEEEEEEvEEEENS_8epilogue10collective6detail29Sm90TmaWarpSpecializedAdapterINS28_15DefaultEpilogueISL_NSB_IJNSB_IJllllEEESD_SW_EEES2D_NS27_6thread17LinearCombinationISL_Li1EffLNS2E_9ScaleType4KindE0ELNS_15FloatRoundStyleE2ESL_EENS_4gemm15EpilogueDefaultEEEEEvvEEEEvNT_6ParamsE)
        .other          _ZN7cutlass13device_kernelINS_4conv6kernel13ConvUniversalINS1_16ConvProblemShapeILNS1_8OperatorE1ELi3EEENS1_10collective14CollectiveConvINS1_46MainloopSm90TmaGmmaWarpSpecializedImplicitGemmILS5_1ELi14ELi3EN4cute5tupleIJNSA_1CILi1EEESD_SD_EEENS1_36KernelImplicitTmaWarpSpecializedSm90ELi1EEENSB_IJNSC_ILi128EEESH_NSB_IJNSC_ILi32EEEEEEEEENS_6half_tESL_NSA_8TiledMMAINSA_8MMA_AtomIJNSA_4SM904GMMA26MMA_64x128x16_F32F16F16_SSILNSP_5MajorE0ELSR_1ELNSP_7ScaleInE1ELSS_1EEEEEENSA_6LayoutISE_NSB_IJNSC_ILi0EEESW_SW_EEEEENSB_IJNSA_10UnderscoreESZ_SZ_EEEEENS7_6detail26Sm90ImplicitGemmTileTraitsINSA_20SM90_TMA_LOAD_IM2COLENSA_14ComposedLayoutINSA_7SwizzleILi2ELi4ELi3EEENSA_18smem_ptr_flag_bitsILi16EEENSV_INSB_IJNSB_IJNSC_ILi8EEENSC_ILi16EEEEEENSB_IJSI_SD_EEENSB_IJSD_NSC_ILi14EEEEEEEEENSB_IJNSB_IJSI_NSC_ILi256EEEEEENSB_IJSD_SW_EEENSB_IJSW_NSC_ILi4096EEEEEEEEEEEEEvEENS13_INSA_13SM90_TMA_LOADENS15_INS16_ILi3ELi4ELi3EEES19_NSV_INSB_IJNSB_IJNSC_ILi64EEENSC_ILi2EEEEEENSB_IJS1A_NSC_ILi4EEEEEES1F_EEENSB_IJNSB_IJSD_NSC_ILi2048EEEEEENSB_IJS1S_NSC_ILi512EEEEEES1L_EEEEEEEvEEEENS_8epilogue10collective6detail29Sm90TmaWarpSpecializedAdapterINS28_15DefaultEpilogueISL_NSB_IJNSB_IJllllEEESD_SW_EEES2D_NS27_6thread17LinearCombinationISL_Li1EffLNS2E_9ScaleType4KindE0ELNS_15FloatRoundStyleE2ESL_EENS_4gemm15EpilogueDefaultEEEEEvvEEEEvNT_6ParamsE,@"STO_CUDA_ENTRY STV_DEFAULT"
_ZN7cutlass13device_kernelINS_4conv6kernel13ConvUniversalINS1_16ConvProblemShapeILNS1_8OperatorE1ELi3EEENS1_10collective14CollectiveConvINS1_46MainloopSm90TmaGmmaWarpSpecializedImplicitGemmILS5_1ELi14ELi3EN4cute5tupleIJNSA_1CILi1EEESD_SD_EEENS1_36KernelImplicitTmaWarpSpecializedSm90ELi1EEENSB_IJNSC_ILi128EEESH_NSB_IJNSC_ILi32EEEEEEEEENS_6half_tESL_NSA_8TiledMMAINSA_8MMA_AtomIJNSA_4SM904GMMA26MMA_64x128x16_F32F16F16_SSILNSP_5MajorE0ELSR_1ELNSP_7ScaleInE1ELSS_1EEEEEENSA_6LayoutISE_NSB_IJNSC_ILi0EEESW_SW_EEEEENSB_IJNSA_10UnderscoreESZ_SZ_EEEEENS7_6detail26Sm90ImplicitGemmTileTraitsINSA_20SM90_TMA_LOAD_IM2COLENSA_14ComposedLayoutINSA_7SwizzleILi2ELi4ELi3EEENSA_18smem_ptr_flag_bitsILi16EEENSV_INSB_IJNSB_IJNSC_ILi8EEENSC_ILi16EEEEEENSB_IJSI_SD_EEENSB_IJSD_NSC_ILi14EEEEEEEEENSB_IJNSB_IJSI_NSC_ILi256EEEEEENSB_IJSD_SW_EEENSB_IJSW_NSC_ILi4096EEEEEEEEEEEEEvEENS13_INSA_13SM90_TMA_LOADENS15_INS16_ILi3ELi4ELi3EEES19_NSV_INSB_IJNSB_IJNSC_ILi64EEENSC_ILi2EEEEEENSB_IJS1A_NSC_ILi4EEEEEES1F_EEENSB_IJNSB_IJSD_NSC_ILi2048EEEEEENSB_IJS1S_NSC_ILi512EEEEEES1L_EEEEEEEvEEEENS_8epilogue10collective6detail29Sm90TmaWarpSpecializedAdapterINS28_15DefaultEpilogueISL_NSB_IJNSB_IJllllEEESD_SW_EEES2D_NS27_6thread17LinearCombinationISL_Li1EffLNS2E_9ScaleType4KindE0ELNS_15FloatRoundStyleE2ESL_EENS_4gemm15EpilogueDefaultEEEEEvvEEEEvNT_6ParamsE:
[----:B------:R-:W-:Y:S01]  /*0000*/  LDC R1, c[0x0][0x28] ;  /* 0x00000a00ff017b82 */ /* 0x000fe20000000800 */
[----:B------:R-:W0:Y:S01]  /*0010*/  S2R R6, SR_TID.X ;  /* 0x0000000000067919 */ /* 0x000e220000002100 */
[----:B------:R-:W-:Y:S01]  /*0020*/  ELECT P0, URZ, PT ;  /* 0x00000000003f782f */ /* 0x000fe20003800000 */
[----:B------:R-:W-:Y:S01]  /*0030*/  BSSY B0, `(.L_x_0) ;  /* 0x000000f000007945 */ /* 0x000fe20003800000 */
[--C-:B0-----:R-:W-:Y:S02]  /*0040*/  SHF.R.U32.HI R0, RZ, 0x5, R6.reuse ;  /* 0x00000005ff007819 */ /* 0x101fe40000011606 */
[----:B------:R-:W-:-:S03]  /*0050*/  SHF.R.U32.HI R3, RZ, 0x7, R6 ;  /* 0x00000007ff037819 */ /* 0x000fc60000011606 */
[----:B------:R-:W0:Y:S04]  /*0060*/  SHFL.IDX PT, R2, R0, RZ, 0x1f ;  /* 0x00001fff00027589 */ /* 0x000e2800000e0000 */
[----:B------:R1:W2:Y:S01]  /*0070*/  SHFL.IDX PT, R5, R3, RZ, 0x1f ;  /* 0x00001fff03057589 */ /* 0x0002a200000e0000 */
[----:B0-----:R-:W-:-:S13]  /*0080*/  ISETP.NE.OR P0, PT, R2, RZ, !P0 ;  /* 0x000000ff0200720c */ /* 0x001fda0004705670 */
[----:B-12---:R-:W-:Y:S05]  /*0090*/  @P0 BRA `(.L_x_1) ;  /* 0x0000000000200947 */ /* 0x006fea0003800000 */
[----:B------:R-:W-:Y:S02]  /*00a0*/  ULDC.64 UR4, c[0x0][0x198] ;  /* 0x0000660000047ab9 */ /* 0x000fe40000000a00 */
[----:B------:R-:W-:Y:S02]  /*00b0*/  UIADD3 UR6, UP0, UR4, 0xf0, URZ ;  /* 0x000000f004067890 */ /* 0x000fe4000ff1e03f */
[----:B------:R-:W-:Y:S02]  /*00c0*/  UIADD3 UR4, UP1, UR4, 0x270, URZ ;  /* 0x0000027004047890 */ /* 0x000fe4000ff3e03f */
[----:B------:R-:W-:Y:S02]  /*00d0*/  UIADD3.X UR7, URZ, UR5, URZ, UP0, !UPT ;  /* 0x000000053f077290 */ /* 0x000fe400087fe43f */
[----:B------:R-:W-:-:S07]  /*00e0*/  UIADD3.X UR5, URZ, UR5, URZ, UP1, !UPT ;  /* 0x000000053f057290 */ /* 0x000fce0008ffe43f */
[----:B------:R0:W-:Y:S02]  /*00f0*/  UTMACCTL.PF [UR6] ;  /* 0x00000000060079b9 */ /* 0x0001e40008040000 */
[----:B------:R0:W-:Y:S02]  /*0100*/  UTMACCTL.PF [UR4] ;  /* 0x00000000040079b9 */ /* 0x0001e40008040000 */
[----:B0-----:R-:W-:Y:S01]  /*0110*/  NOP ;  /* 0x0000000000007918 */ /* 0x001fe20000000000 */
.L_x_1:
[----:B------:R-:W-:Y:S05]  /*0120*/  BSYNC B0 ;  /* 0x0000000000007941 */ /* 0x000fea0003800000 */
.L_x_0:
[----:B------:R-:W0:Y:S01]  /*0130*/  SHFL.IDX PT, R0, R0, RZ, 0x1f ;  /* 0x00001fff00007589 */ /* 0x000e2200000e0000 */
[----:B------:R-:W-:-:S04]  /*0140*/  SHF.R.S32.HI R3, RZ, 0x1f, R2 ;  /* 0x0000001fff037819 */ /* 0x000fc80000011402 */
[----:B------:R-:W-:Y:S02]  /*0150*/  LEA.HI R3, R3, R2, RZ, 0x2 ;  /* 0x0000000203037211 */ /* 0x000fe400078f10ff */
[----:B0-----:R-:W-:-:S13]  /*0160*/  ISETP.NE.AND P0, PT, R0, RZ, PT ;  /* 0x000000ff0000720c */ /* 0x001fda0003f05270 */
[----:B------:R-:W-:Y:S05]  /*0170*/  @P0 BRA `(.L_x_2) ;  /* 0x0000000000b40947 */ /* 0x000fea0003800000 */
[----:B------:R-:W-:Y:S01]  /*0180*/  ELECT P0, URZ, PT ;  /* 0x00000000003f782f */ /* 0x000fe20003800000 */
[----:B------:R-:W-:-:S12]  /*0190*/  BSSY B0, `(.L_x_2) ;  /* 0x000002b000007945 */ /* 0x000fd80003800000 */
[----:B------:R-:W-:Y:S05]  /*01a0*/  @!P0 BRA `(.L_x_3) ;  /* 0x0000000000a48947 */ /* 0x000fea0003800000 */
[----:B------:R-:W0:Y:S01]  /*01b0*/  S2UR UR8, SR_CgaCtaId ;  /* 0x00000000000879c3 */ /* 0x000e220000008800 */
[----:B------:R-:W-:Y:S01]  /*01c0*/  UMOV UR4, 0x400 ;  /* 0x0000040000047882 */ /* 0x000fe20000000000 */
[----:B------:R-:W-:Y:S01]  /*01d0*/  UMOV UR5, 0x1 ;  /* 0x0000000100057882 */ /* 0x000fe20000000000 */
[----:B------:R-:W-:Y:S02]  /*01e0*/  UMOV UR6, 0x80 ;  /* 0x0000008000067882 */ /* 0x000fe40000000000 */
[----:B------:R-:W-:-:S04]  /*01f0*/  UIADD3 UR6, -UR6, 0x100000, URZ ;  /* 0x0010000006067890 */ /* 0x000fc8000fffe13f */
[----:B------:R-:W-:Y:S02]  /*0200*/  USHF.L.U32 UR7, UR6, 0xb, URZ ;  /* 0x0000000b06077899 */ /* 0x000fe4000800063f */
[----:B------:R-:W-:Y:S02]  /*0210*/  USHF.L.U32 UR6, UR6, 0x1, URZ ;  /* 0x0000000106067899 */ /* 0x000fe4000800063f */
[----:B0-----:R-:W-:Y:S02]  /*0220*/  ULEA UR8, UR8, UR4, 0x18 ;  /* 0x0000000408087291 */ /* 0x001fe4000f8ec03f */
[----:B------:R-:W-:-:S04]  /*0230*/  UIADD3 UR4, -UR5, 0x100000, URZ ;  /* 0x0010000005047890 */ /* 0x000fc8000fffe13f */
[----:B------:R-:W-:Y:S02]  /*0240*/  USHF.L.U32 UR5, UR4, 0xb, URZ ;  /* 0x0000000b04057899 */ /* 0x000fe4000800063f */
[----:B------:R-:W-:Y:S01]  /*0250*/  USHF.L.U32 UR4, UR4, 0x1, URZ ;  /* 0x0000000104047899 */ /* 0x000fe2000800063f */
[----:B------:R-:W0:Y:S11]  /*0260*/  FENCE.VIEW.ASYNC.S ;  /* 0x00000000000073c6 */ /* 0x000e360000000000 */
[----:B0-----:R0:W1:Y:S01]  /*0270*/  SYNCS.EXCH.64 URZ, [UR8+0x38000], UR4 ;  /* 0x03800004083f75b2 */ /* 0x0010620008000100 */
[----:B------:R0:W2:Y:S01]  /*0280*/  SYNCS.EXCH.64 URZ, [UR8+0x38070], UR6 ;  /* 0x03807006083f75b2 */ /* 0x0000a20008000100 */
[----:B------:R0:W3:Y:S01]  /*0290*/  SYNCS.EXCH.64 URZ, [UR8+0x38008], UR4 ;  /* 0x03800804083f75b2 */ /* 0x0000e20008000100 */
[----:B------:R0:W4:Y:S01]  /*02a0*/  SYNCS.EXCH.64 URZ, [UR8+0x38078], UR6 ;  /* 0x03807806083f75b2 */ /* 0x0001220008000100 */
[----:B------:R0:W0:Y:S01]  /*02b0*/  SYNCS.EXCH.64 URZ, [UR8+0x38010], UR4 ;  /* 0x03801004083f75b2 */ /* 0x0000220008000100 */
        /* <DEDUP_REMOVED lines=23> */
[----:B-1234-:R-:W-:Y:S01]  /*0430*/  NOP ;  /* 0x0000000000007918 */ /* 0x01efe20000000000 */
.L_x_3:
[----:B0-----:R-:W-:Y:S05]  /*0440*/  BSYNC B0 ;  /* 0x0000000000007941 */ /* 0x001fea0003800000 */
.L_x_2:
[----:B------:R-:W-:Y:S01]  /*0450*/  ULDC.64 UR4, c[0x0][0x618] ;  /* 0x0001860000047ab9 */ /* 0x000fe20000000a00 */
[----:B------:R-:W-:Y:S01]  /*0460*/  LOP3.LUT R3, R3, 0xfffffffc, RZ, 0xc0, !PT ;  /* 0xfffffffc03037812 */ /* 0x000fe200078ec0ff */
[----:B------:R-:W-:Y:S01]  /*0470*/  NOP ;  /* 0x0000000000007918 */ /* 0x000fe20000000000 */
[----:B------:R-:W-:Y:S01]  /*0480*/  ISETP.NE.U32.AND P0, PT, RZ, UR4, PT ;  /* 0x00000004ff007c0c */ /* 0x000fe2000bf05070 */
[----:B------:R-:W-:Y:S01]  /*0490*/  NOP ;  /* 0x0000000000007918 */ /* 0x000fe20000000000 */
[----:B------:R-:W-:Y:S01]  /*04a0*/  BAR.SYNC.DEFER_BLOCKING 0x0 ;  /* 0x0000000000007b1d */ /* 0x000fe20000010000 */
[----:B------:R-:W-:Y:S01]  /*04b0*/  IMAD.IADD R4, R2, 0x1, -R3 ;  /* 0x0000000102047824 */ /* 0x000fe200078e0a03 */
[----:B------:R-:W-:Y:S02]  /*04c0*/  ISETP.NE.AND.EX P0, PT, RZ, UR5, PT, P0 ;  /* 0x00000005ff007c0c */ /* 0x000fe4000bf05300 */
[C---:B------:R-:W-:Y:S02]  /*04d0*/  ISETP.NE.AND P2, PT, R5.reuse, 0x1, PT ;  /* 0x000000010500780c */ /* 0x040fe40003f45270 */
[----:B------:R-:W-:Y:S01]  /*04e0*/  LOP3.LUT P1, RZ, R5, R4, RZ, 0xfc, !PT ;  /* 0x0000000405ff7212 */ /* 0x000fe2000782fcff */
[----:B------:R-:W-:-:S03]  /*04f0*/  ULDC.64 UR12, c[0x0][0x208] ;  /* 0x00008200000c7ab9 */ /* 0x000fc60000000a00 */
[----:B------:R-:W-:-:S04]  /*0500*/  SEL R0, RZ, 0x1, P1 ;  /* 0x00000001ff007807 */ /* 0x000fc80000800000 */
[----:B------:R-:W-:Y:S01]  /*0510*/  SEL R0, R0, 0x2, P2 ;  /* 0x0000000200007807 */ /* 0x000fe20001000000 */
[----:B------:R-:W-:Y:S06]  /*0520*/  @!P0 BRA `(.L_x_4) ;  /* 0x00000000001c8947 */ /* 0x000fec0003800000 */
[----:B------:R-:W0:Y:S02]  /*0530*/  LDC.64 R2, c[0x0][0x618] ;  /* 0x00018600ff027b82 */ /* 0x000e240000000a00 */
[----:B0-----:R-:W2:Y:S02]  /*0540*/  LDG.E.64 R2, desc[UR12][R2.64] ;  /* 0x0000000c02027981 */ /* 0x001ea4000c1e1b00 */
[----:B--2---:R-:W-:-:S04]  /*0550*/  ISETP.NE.U32.AND P0, PT, R2, RZ, PT ;  /* 0x000000ff0200720c */ /* 0x004fc80003f05070 */
[----:B------:R-:W-:-:S13]  /*0560*/  ISETP.NE.AND.EX P0, PT, R3, RZ, PT, P0 ;  /* 0x000000ff0300720c */ /* 0x000fda0003f05300 */
[----:B------:R-:W-:Y:S05]  /*0570*/  @!P0 BRA `(.L_x_4) ;  /* 0x0000000000088947 */ /* 0x000fea0003800000 */
[----:B------:R2:W5:Y:S01]  /*0580*/  LD.E R8, desc[UR12][R2.64] ;  /* 0x0000000c02087980 */ /* 0x000562000c101900 */
[----:B------:R-:W-:Y:S05]  /*0590*/  BRA `(.L_x_5) ;  /* 0x0000000000207947 */ /* 0x000fea0003800000 */
.L_x_4:
[----:B------:R-:W-:Y:S02]  /*05a0*/  ULDC.64 UR4, c[0x0][0x608] ;  /* 0x0001820000047ab9 */ /* 0x000fe40000000a00 */
[----:B------:R-:W-:-:S04]  /*05b0*/  ISETP.NE.U32.AND P0, PT, RZ, UR4, PT ;  /* 0x00000004ff007c0c */ /* 0x000fc8000bf05070 */
[----:B------:R-:W-:-:S13]  /*05c0*/  ISETP.NE.AND.EX P0, PT, RZ, UR5, PT, P0 ;  /* 0x00000005ff007c0c */ /* 0x000fda000bf05300 */
[----:B------:R-:W-:Y:S05]  /*05d0*/  @!P0 BRA `(.L_x_6) ;  /* 0x00000000000c8947 */ /* 0x000fea0003800000 */
[----:B------:R-:W0:Y:S02]  /*05e0*/  LDC.64 R8, c[0x0][0x608] ;  /* 0x00018200ff087b82 */ /* 0x000e240000000a00 */
[----:B0-----:R0:W5:Y:S01]  /*05f0*/  LDG.E R8, desc[UR12][R8.64] ;  /* 0x0000000c08087981 */ /* 0x001162000c1e1900 */
[----:B------:R-:W-:Y:S05]  /*0600*/  BRA `(.L_x_5) ;  /* 0x0000000000047947 */ /* 0x000fea0003800000 */
.L_x_6:
[----:B------:R-:W1:Y:S02]  /*0610*/  LDC R8, c[0x0][0x600] ;  /* 0x00018000ff087b82 */ /* 0x000e640000000800 */
.L_x_5:
[----:B------:R-:W-:Y:S02]  /*0620*/  ULDC.64 UR4, c[0x0][0x620] ;  /* 0x0001880000047ab9 */ /* 0x000fe40000000a00 */
[----:B------:R-:W-:-:S04]  /*0630*/  ISETP.NE.U32.AND P0, PT, RZ, UR4, PT ;  /* 0x00000004ff007c0c */ /* 0x000fc8000bf05070 */
[----:B------:R-:W-:-:S13]  /*0640*/  ISETP.NE.AND.EX P0, PT, RZ, UR5, PT, P0 ;  /* 0x00000005ff007c0c */ /* 0x000fda000bf05300 */
[----:B------:R-:W-:Y:S05]  /*0650*/  @!P0 BRA `(.L_x_7) ;  /* 0x00000000001c8947 */ /* 0x000fea0003800000 */
[----:B--2---:R-:W2:Y:S02]  /*0660*/  LDC.64 R2, c[0x0][0x620] ;  /* 0x00018800ff027b82 */ /* 0x004ea40000000a00 */
[----:B--2---:R-:W2:Y:S02]  /*0670*/  LDG.E.64 R2, desc[UR12][R2.64] ;  /* 0x0000000c02027981 */ /* 0x004ea4000c1e1b00 */
[----:B--2---:R-:W-:-:S04]  /*0680*/  ISETP.NE.U32.AND P0, PT, R2, RZ, PT ;  /* 0x000000ff0200720c */ /* 0x004fc80003f05070 */
[----:B------:R-:W-:-:S13]  /*0690*/  ISETP.NE.AND.EX P0, PT, R3, RZ, PT, P0 ;  /* 0x000000ff0300720c */ /* 0x000fda0003f05300 */
[----:B------:R-:W-:Y:S05]  /*06a0*/  @!P0 BRA `(.L_x_7) ;  /* 0x0000000000088947 */ /* 0x000fea0003800000 */
[----:B0-----:R4:W5:Y:S01]  /*06b0*/  LD.E R9, desc[UR12][R2.64] ;  /* 0x0000000c02097980 */ /* 0x001962000c101900 */
[----:B------:R-:W-:Y:S05]  /*06c0*/  BRA `(.L_x_8) ;  /* 0x0000000000207947 */ /* 0x000fea0003800000 */
.L_x_7:
[----:B------:R-:W-:Y:S02]  /*06d0*/  ULDC.64 UR4, c[0x0][0x610] ;  /* 0x0001840000047ab9 */ /* 0x000fe40000000a00 */
[----:B------:R-:W-:-:S04]  /*06e0*/  ISETP.NE.U32.AND P0, PT, RZ, UR4, PT ;  /* 0x00000004ff007c0c */ /* 0x000fc8000bf05070 */
[----:B------:R-:W-:-:S13]  /*06f0*/  ISETP.NE.AND.EX P0, PT, RZ, UR5, PT, P0 ;  /* 0x00000005ff007c0c */ /* 0x000fda000bf05300 */
[----:B------:R-:W-:Y:S05]  /*0700*/  @!P0 BRA `(.L_x_9) ;  /* 0x00000000000c8947 */ /* 0x000fea0003800000 */
[----:B--2---:R-:W0:Y:S02]  /*0710*/  LDC.64 R2, c[0x0][0x610] ;  /* 0x00018400ff027b82 */ /* 0x004e240000000a00 */
[----:B0-----:R3:W5:Y:S01]  /*0720*/  LDG.E R9, desc[UR12][R2.64] ;  /* 0x0000000c02097981 */ /* 0x001762000c1e1900 */
[----:B------:R-:W-:Y:S05]  /*0730*/  BRA `(.L_x_8) ;  /* 0x0000000000047947 */ /* 0x000fea0003800000 */
.L_x_9:
[----:B0-----:R-:W0:Y:S02]  /*0740*/  LDC R9, c[0x0][0x604] ;  /* 0x00018100ff097b82 */ /* 0x001e240000000800 */
.L_x_8:
[----:B--234-:R-:W2:Y:S01]  /*0750*/  LDC R2, c[0x0][0x3e8] ;  /* 0x0000fa00ff027b82 */ /* 0x01cea20000000800 */
[----:B------:R-:W-:Y:S01]  /*0760*/  ULDC UR4, c[0x0][0x3dc] ;  /* 0x0000f70000047ab9 */ /* 0x000fe20000000800 */
[----:B------:R-:W-:Y:S01]  /*0770*/  ISETP.NE.AND P0, PT, R5, RZ, PT ;  /* 0x000000ff0500720c */ /* 0x000fe20003f05270 */
[----:B------:R-:W-:Y:S01]  /*0780*/  UIADD3 UR4, UR4, 0x1f, URZ ;  /* 0x0000001f04047890 */ /* 0x000fe2000fffe03f */
[----:B------:R-:W-:-:S03]  /*0790*/  ULDC.64 UR6, c[0x0][0x3e0] ;  /* 0x0000f80000067ab9 */ /* 0x000fc60000000a00 */
[----:B------:R-:W-:Y:S02]  /*07a0*/  USHF.R.S32.HI UR5, URZ, 0x1f, UR4 ;  /* 0x0000001f3f057899 */ /* 0x000fe40008011404 */
[----:B------:R-:W-:Y:S02]  /*07b0*/  UIMAD UR6, UR7, UR6, URZ ;  /* 0x00000006070672a4 */ /* 0x000fe4000f8e023f */
[----:B------:R-:W-:-:S04]  /*07c0*/  ULEA.HI UR5, UR5, UR4, URZ, 0x5 ;  /* 0x0000000405057291 */ /* 0x000fc8000f8f283f */
[----:B------:R-:W-:Y:S01]  /*07d0*/  USHF.R.S32.HI UR15, URZ, 0x5, UR5 ;  /* 0x000000053f0f7899 */ /* 0x000fe20008011405 */
[----:B--2---:R-:W-:-:S05]  /*07e0*/  IMAD R2, R2, UR6, RZ ;  /* 0x0000000602027c24 */ /* 0x004fca000f8e02ff */
[----:B------:R-:W-:Y:S01]  /*07f0*/  IMAD R2, R2, UR15, RZ ;  /* 0x0000000f02027c24 */ /* 0x000fe2000f8e02ff */
[----:B------:R-:W-:Y:S06]  /*0800*/  @!P0 BRA `(.L_x_10) ;  /* 0x0000008400e08947 */ /* 0x000fec0003800000 */
[----:B------:R-:W-:-:S13]  /*0810*/  ISETP.NE.AND P0, PT, R5, 0x1, PT ;  /* 0x000000010500780c */ /* 0x000fda0003f05270 */
[----:B------:R-:W-:Y:S05]  /*0820*/  @P0 EXIT ;  /* 0x000000000000094d */ /* 0x000fea0003800000 */
[----:B------:R-:W-:Y:S01]  /*0830*/  ISETP.GE.AND P0, PT, R2, 0x1, PT ;  /* 0x000000010200780c */ /* 0x000fe20003f06270 */
[----:B------:R-:W-:Y:S01]  /*0840*/  UMOV UR4, URZ ;  /* 0x0000003f00047c82 */ /* 0x000fe20008000000 */
[----:B------:R-:W-:Y:S02]  /*0850*/  CS2R R86, SRZ ;  /* 0x0000000000567805 */ /* 0x000fe4000001ff00 */
[----:B------:R-:W-:Y:S02]  /*0860*/  CS2R R88, SRZ ;  /* 0x0000000000587805 */ /* 0x000fe4000001ff00 */
[----:B------:R-:W-:Y:S02]  /*0870*/  CS2R R90, SRZ ;  /* 0x00000000005a7805 */ /* 0x000fe4000001ff00 */
[----:B------:R-:W-:Y:S02]  /*0880*/  CS2R R92, SRZ ;  /* 0x00000000005c7805 */ /* 0x000fe4000001ff00 */
[----:B------:R-:W-:-:S02]  /*0890*/  CS2R R94, SRZ ;  /* 0x00000000005e7805 */ /* 0x000fc4000001ff00 */
[----:B------:R-:W-:Y:S02]  /*08a0*/  CS2R R96, SRZ ;  /* 0x0000000000607805 */ /* 0x000fe4000001ff00 */
        /* <DEDUP_REMOVED lines=57> */
[----:B------:R-:W-:Y:S01]  /*0c40*/  CS2R R84, SRZ ;  /* 0x0000000000547805 */ /* 0x000fe2000001ff00 */
[----:B------:R-:W-:Y:S06]  /*0c50*/  @!P0 BRA `(.L_x_11) ;  /* 0x0000000000988947 */ /* 0x000fec0003800000 */
[----:B------:R-:W-:-:S04]  /*0c60*/  LOP3.LUT R3, R0, 0x1, RZ, 0xfc, !PT ;  /* 0x0000000100037812 */ /* 0x000fc800078efcff */
[----:B------:R-:W-:-:S13]  /*0c70*/  ISETP.NE.AND P1, PT, R3, 0x3, PT ;  /* 0x000000030300780c */ /* 0x000fda0003f25270 */
[----:B------:R-:W-:Y:S05]  /*0c80*/  @!P1 BRA `(.L_x_12) ;  /* 0x0000000000049947 */ /* 0x000fea0003800000 */
[----:B------:R-:W-:Y:S01]  /*0c90*/  BPT.TRAP 0x1 ;  /* 0x000000040000795c */ /* 0x000fe20000300000 */
.L_x_12:
[----:B------:R-:W2:Y:S01]  /*0ca0*/  S2UR UR5, SR_CgaCtaId ;  /* 0x00000000000579c3 */ /* 0x000ea20000008800 */
[----:B------:R-:W-:Y:S01]  /*0cb0*/  SHF.L.U32 R3, RZ, 0x1f, RZ ;  /* 0x0000001fff037819 */ /* 0x000fe200000006ff */
[----:B------:R-:W-:Y:S02]  /*0cc0*/  UMOV UR4, 0x400 ;  /* 0x0000040000047882 */ /* 0x000fe40000000000 */
[----:B--2---:R-:W-:-:S12]  /*0cd0*/  ULEA UR4, UR5, UR4, 0x18 ;  /* 0x0000000405047291 */ /* 0x004fd8000f8ec03f */
.L_x_13:
[----:B--2---:R-:W-:-:S04]  /*0ce0*/  IMAD.U32 R4, RZ, RZ, UR4 ;  /* 0x00000004ff047e24 */ /* 0x004fc8000f8e00ff */
[----:B------:R2:W3:Y:S03]  /*0cf0*/  SYNCS.PHASECHK.TRANS64.TRYWAIT P1, [R4+URZ+0x38000], R3 ;  /* 0x03800003040075a7 */ /* 0x0004e6000802017f */
[----:B---3--:R-:W-:Y:S05]  /*0d00*/  @!P1 NANOSLEEP.SYNCS 0x989680 ;  /* 0x009896800000995d */ /* 0x008fea0003900000 */
[----:B------:R-:W3:Y:S02]  /*0d10*/  @!P1 SYNCS.PHASECHK.TRANS64 P1, [R4+URZ+0x38000], R3 ;  /* 0x03800003040095a7 */ /* 0x000ee4000802007f */
[----:B---3--:R-:W-:Y:S05]  /*0d20*/  @!P1 BRA `(.L_x_13) ;  /* 0xfffffffc00ec9947 */ /* 0x008fea000383ffff */
[----:B------:R-:W-:Y:S01]  /*0d30*/  UIADD3 UR5, UR4, 0x1c000, URZ ;  /* 0x0001c00004057890 */ /* 0x000fe2000fffe03f */
[----:B------:R-:W-:Y:S01]  /*0d40*/  WARPGROUP.ARRIVE ;  /* 0x00000000000079c5 */ /* 0x000fe20000000000 */
[----:B------:R-:W-:Y:S02]  /*0d50*/  USHF.R.U32.HI UR4, URZ, 0x4, UR4 ;  /* 0x000000043f047899 */ /* 0x000fe40008011604 */
[----:B------:R-:W-:Y:S02]  /*0d60*/  USHF.R.U32.HI UR5, URZ, 0x4, UR5 ;  /* 0x000000043f057899 */ /* 0x000fe40008011605 */
[----:B------:R-:W-:Y:S02]  /*0d70*/  ULOP3.LUT UR4, UR4, 0x3fff, URZ, 0xc0, !UPT ;  /* 0x00003fff04047892 */ /* 0x000fe4000f8ec03f */
[----:B------:R-:W-:Y:S02]  /*0d80*/  ULOP3.LUT UR5, UR5, 0x3fff, URZ, 0xc0, !UPT ;  /* 0x00003fff05057892 */ /* 0x000fe4000f8ec03f */
[----:B------:R-:W-:-:S02]  /*0d90*/  ULOP3.LUT UR8, UR4, 0x10000, URZ, 0xfc, !UPT ;  /* 0x0001000004087892 */ /* 0x000fc4000f8efc3f */
[----:B------:R-:W-:Y:S01]  /*0da0*/  ULOP3.LUT UR9, UR5, 0x1000000, URZ, 0xfc, !UPT ;  /* 0x0100000005097892 */ /* 0x000fe2000f8efc3f */
[----:B------:R-:W-:Y:S02]  /*0db0*/  UMOV UR7, 0x40000040 ;  /* 0x4000004000077882 */ /* 0x000fe40000000000 */
[----:B------:R-:W-:Y:S02]  /*0dc0*/  UMOV UR5, 0x80000020 ;  /* 0x8000002000057882 */ /* 0x000fe40000000000 */
[----:B------:R-:W-:Y:S02]  /*0dd0*/  UMOV UR4, UR8 ;  /* 0x0000000800047c82 */ /* 0x000fe40008000000 */
[----:B------:R-:W-:Y:S02]  /*0de0*/  UMOV UR6, UR9 ;  /* 0x0000000900067c82 */ /* 0x000fe40008000000 */
[----:B------:R-:W-:Y:S01]  /*0df0*/  HGMMA.64x128x16.F32 R88, gdesc[UR4].tnspB, RZ, !UPT ;  /* 0x41e00000045879f0 */ /* 0x000fe2000c7008ff */
[----:B------:R-:W-:Y:S01]  /*0e00*/  UIADD3 UR4, UR8, 0x100, URZ ;  /* 0x0000010008047890 */ /* 0x000fe2000fffe03f */
[----:B------:R-:W-:-:S10]  /*0e10*/  UMOV UR5, 0x80000020 ;  /* 0x8000002000057882 */ /* 0x000fd40000000000 */
[----:B------:R-:W-:Y:S01]  /*0e20*/  HGMMA.64x128x16.F32 R24, gdesc[UR4].tnspB, RZ, !UPT ;  /* 0x41e00000041879f0 */ /* 0x000fe2000c7008ff */
[----:B------:R-:W-:Y:S02]  /*0e30*/  UIADD3 UR4, UR8, 0x2, URZ ;  /* 0x0000000208047890 */ /* 0x000fe4000fffe03f */
[----:B------:R-:W-:Y:S01]  /*0e40*/  UIADD3 UR6, UR9, 0x80, URZ ;  /* 0x0000008009067890 */ /* 0x000fe2000fffe03f */
[----:B------:R-:W-:Y:S01]  /*0e50*/  UMOV UR5, 0x80000020 ;  /* 0x8000002000057882 */ /* 0x000fe20000000000 */
[----:B------:R-:W-:-:S07]  /*0e60*/  UMOV UR7, 0x40000040 ;  /* 0x4000004000077882 */ /* 0x000fce0000000000 */
[----:B------:R-:W-:Y:S01]  /*0e70*/  HGMMA.64x128x16.F32 R88, gdesc[UR4].tnspB, R88 ;  /* 0x41e00000045879f0 */ /* 0x000fe20008700858 */
[----:B------:R-:W-:Y:S01]  /*0e80*/  UIADD3 UR4, UR8, 0x102, URZ ;  /* 0x0000010208047890 */ /* 0x000fe2000fffe03f */
[----:B------:R-:W-:-:S10]  /*0e90*/  UMOV UR5, 0x80000020 ;  /* 0x8000002000057882 */ /* 0x000fd40000000000 */
[----:B------:R-:W-:Y:S01]  /*0ea0*/  HGMMA.64x128x16.F32 R24, gdesc[UR4].tnspB, R24, gsb0 ;  /* 0x41e00000041879f0 */ /* 0x000fe20008000818 */
[----:B------:R-:W-:-:S05]  /*0eb0*/  UMOV UR4, 0x1 ;  /* 0x0000000100047882 */ /* 0x000fca0000000000 */
.L_x_11:
[----:B--2---:R-:W-:-:S05]  /*0ec0*/  VIMNMX R3, R2, 0x1, PT ;  /* 0x0000000102037848 */ /* 0x004fca0003fe0100 */
[----:B------:R-:W-:-:S05]  /*0ed0*/  IMAD.IADD R4, R2, 0x1, -R3 ;  /* 0x0000000102047824 */ /* 0x000fca00078e0a03 */
[----:B------:R-:W-:-:S13]  /*0ee0*/  ISETP.GE.AND P1, PT, R4, 0x1, PT ;  /* 0x000000010400780c */ /* 0x000fda0003f26270 */
[----:B------:R-:W-:Y:S05]  /*0ef0*/  @!P1 BRA `(.L_x_14) ;  /* 0x0000000400089947 */ /* 0x000fea0003800000 */
[----:B------:R-:W2:Y:S01]  /*0f00*/  S2UR UR6, SR_CgaCtaId ;  /* 0x00000000000679c3 */ /* 0x000ea20000008800 */
[----:B------:R-:W-:Y:S01]  /*0f10*/  UMOV UR5, 0x400 ;  /* 0x0000040000057882 */ /* 0x000fe20000000000 */
[----:B------:R-:W-:Y:S01]  /*0f20*/  LOP3.LUT R7, R0, 0x1, RZ, 0xfc, !PT ;  /* 0x0000000100077812 */ /* 0x000fe200078efcff */
[----:B------:R-:W-:Y:S01]  /*0f30*/  IMAD.MOV.U32 R5, RZ, RZ, RZ ;  /* 0x000000ffff057224 */ /* 0x000fe200078e00ff */
[----:B------:R-:W-:Y:S01]  /*0f40*/  UISETP.NE.U32.AND UP0, UPT, UR4, URZ, UPT ;  /* 0x0000003f0400728c */ /* 0x000fe2000bf05070 */
[----:B------:R-:W-:Y:S01]  /*0f50*/  IMAD.MOV.U32 R2, RZ, RZ, R4 ;  /* 0x000000ffff027224 */ /* 0x000fe200078e0004 */
[----:B--2---:R-:W-:-:S04]  /*0f60*/  ULEA UR14, UR6, UR5, 0x18 ;  /* 0x00000005060e7291 */ /* 0x004fc8000f8ec03f */
[----:B------:R-:W-:Y:S02]  /*0f70*/  UIADD3 UR6, UR14, 0x1c000, URZ ;  /* 0x0001c0000e067890 */ /* 0x000fe4000fffe03f */
[----:B------:R-:W-:Y:S02]  /*0f80*/  USHF.R.U32.HI UR5, URZ, 0x4, UR14 ;  /* 0x000000043f057899 */ /* 0x000fe4000801160e */
[----:B------:R-:W-:Y:S02]  /*0f90*/  USHF.R.U32.HI UR6, URZ, 0x4, UR6 ;  /* 0x000000043f067899 */ /* 0x000fe40008011606 */
[----:B------:R-:W-:Y:S02]  /*0fa0*/  ULOP3.LUT UR5, UR5, 0x3fff, URZ, 0xc0, !UPT ;  /* 0x00003fff05057892 */ /* 0x000fe4000f8ec03f */
[----:B------:R-:W-:Y:S02]  /*0fb0*/  ULOP3.LUT UR6, UR6, 0x3fff, URZ, 0xc0, !UPT ;  /* 0x00003fff06067892 */ /* 0x000fe4000f8ec03f */
[----:B------:R-:W-:-:S02]  /*0fc0*/  ULOP3.LUT UR15, UR5, 0x10000, URZ, 0xfc, !UPT ;  /* 0x00010000050f7892 */ /* 0x000fc4000f8efc3f */
[----:B------:R-:W-:Y:S01]  /*0fd0*/  ULOP3.LUT UR16, UR6, 0x1000000, URZ, 0xfc, !UPT ;  /* 0x0100000006107892 */ /* 0x000fe2000f8efc3f */
[----:B------:R-:W-:-:S11]  /*0fe0*/  UMOV UR5, URZ ;  /* 0x0000003f00057c82 */ /* 0x000fd60008000000 */
.L_x_19:
[----:B------:R-:W-:-:S13]  /*0ff0*/  ISETP.NE.AND P2, PT, R7, 0x3, PT ;  /* 0x000000030700780c */ /* 0x000fda0003f45270 */
[----:B--2---:R-:W-:Y:S05]  /*1000*/  @!P2 BRA `(.L_x_15) ;  /* 0x000000000004a947 */ /* 0x004fea0003800000 */
[----:B------:R-:W-:Y:S01]  /*1010*/  BPT.TRAP 0x1 ;  /* 0x000000040000795c */ /* 0x000fe20000300000 */
.L_x_15:
[----:B------:R-:W-:Y:S01]  /*1020*/  SHF.L.U32 R3, R5, 0x1f, RZ ;  /* 0x0000001f05037819 */ /* 0x000fe200000006ff */
[----:B------:R-:W-:-:S12]  /*1030*/  ULEA UR6, UR4, UR14, 0x3 ;  /* 0x0000000e04067291 */ /* 0x000fd8000f8e183f */
.L_x_16:
[----:B--2---:R-:W-:-:S04]  /*1040*/  IMAD.U32 R6, RZ, RZ, UR6 ;  /* 0x00000006ff067e24 */ /* 0x004fc8000f8e00ff */
[----:B------:R2:W3:Y:S03]  /*1050*/  SYNCS.PHASECHK.TRANS64.TRYWAIT P1, [R6+URZ+0x38000], R3 ;  /* 0x03800003060075a7 */ /* 0x0004e6000802017f */
[----:B---3--:R-:W-:Y:S05]  /*1060*/  @!P1 NANOSLEEP.SYNCS 0x989680 ;  /* 0x009896800000995d */ /* 0x008fea0003900000 */
[----:B------:R-:W3:Y:S02]  /*1070*/  @!P1 SYNCS.PHASECHK.TRANS64 P1, [R6+URZ+0x38000], R3 ;  /* 0x03800003060095a7 */ /* 0x000ee4000802007f */
[----:B---3--:R-:W-:Y:S05]  /*1080*/  @!P1 BRA `(.L_x_16) ;  /* 0xfffffffc00ec9947 */ /* 0x008fea000383ffff */
[----:B------:R-:W-:Y:S01]  /*1090*/  ULEA UR6, UR4, UR15, 0x9 ;  /* 0x0000000f04067291 */ /* 0x000fe2000f8e483f */
[----:B------:R-:W-:Y:S01]  /*10a0*/  WARPGROUP.ARRIVE ;  /* 0x00000000000079c5 */ /* 0x000fe20000000000 */
[----:B------:R-:W-:Y:S01]  /*10b0*/  ULEA UR7, UR4, UR16, 0x9 ;  /* 0x0000001004077291 */ /* 0x000fe2000f8e483f */
[----:B------:R-:W-:Y:S01]  /*10c0*/  UMOV UR9, 0x80000020 ;  /* 0x8000002000097882 */ /* 0x000fe20000000000 */
[----:B------:R-:W-:-:S03]  /*10d0*/  UMOV UR11, 0x40000040 ;  /* 0x40000040000b7882 */ /* 0x000fc60000000000 */
[----:B------:R-:W-:Y:S02]  /*10e0*/  UMOV UR8, UR6 ;  /* 0x0000000600087c82 */ /* 0x000fe40008000000 */
[----:B------:R-:W-:Y:S02]  /*10f0*/  UMOV UR10, UR7 ;  /* 0x00000007000a7c82 */ /* 0x000fe40008000000 */
[----:B------:R-:W-:Y:S01]  /*1100*/  HGMMA.64x128x16.F32 R88, gdesc[UR8].tnspB, R88, UP0 ;  /* 0x41e00000085879f0 */ /* 0x000fe2000bf00858 */
[----:B------:R-:W-:Y:S01]  /*1110*/  UIADD3 UR8, UR6, 0x100, URZ ;  /* 0x0000010006087890 */ /* 0x000fe2000fffe03f */
[----:B------:R-:W-:-:S10]  /*1120*/  UMOV UR9, 0x80000020 ;  /* 0x8000002000097882 */ /* 0x000fd40000000000 */
[----:B------:R-:W-:Y:S01]  /*1130*/  HGMMA.64x128x16.F32 R24, gdesc[UR8].tnspB, R24, UP0 ;  /* 0x41e00000081879f0 */ /* 0x000fe2000bf00818 */
[----:B------:R-:W-:Y:S02]  /*1140*/  UIADD3 UR8, UR6, 0x2, URZ ;  /* 0x0000000206087890 */ /* 0x000fe4000fffe03f */
[----:B------:R-:W-:Y:S01]  /*1150*/  UIADD3 UR10, UR7, 0x80, URZ ;  /* 0x00000080070a7890 */ /* 0x000fe2000fffe03f */
[----:B------:R-:W-:Y:S01]  /*1160*/  UMOV UR9, 0x80000020 ;  /* 0x8000002000097882 */ /* 0x000fe20000000000 */
[----:B------:R-:W-:-:S07]  /*1170*/  UMOV UR11, 0x40000040 ;  /* 0x40000040000b7882 */ /* 0x000fce0000000000 */
[----:B------:R-:W-:Y:S01]  /*1180*/  HGMMA.64x128x16.F32 R88, gdesc[UR8].tnspB, R88 ;  /* 0x41e00000085879f0 */ /* 0x000fe20008700858 */
[----:B------:R-:W-:Y:S01]  /*1190*/  UIADD3 UR8, UR6, 0x102, URZ ;  /* 0x0000010206087890 */ /* 0x000fe2000fffe03f */
[----:B------:R-:W-:-:S10]  /*11a0*/  UMOV UR9, 0x80000020 ;  /* 0x8000002000097882 */ /* 0x000fd40000000000 */
[----:B------:R-:W-:Y:S03]  /*11b0*/  HGMMA.64x128x16.F32 R24, gdesc[UR8].tnspB, R24, gsb0 ;  /* 0x41e00000081879f0 */ /* 0x000fe60008000818 */
[----:B------:R-:W-:Y:S02]  /*11c0*/  WARPGROUP.DEPBAR.LE gsb0, 0x1 ;  /* 0x00008000000079c5 */ /* 0x000fe40000010100 */
[----:B------:R-:W-:Y:S05]  /*11d0*/  @!P2 BRA `(.L_x_17) ;  /* 0x000000000004a947 */ /* 0x000fea0003800000 */
[----:B------:R-:W-:Y:S01]  /*11e0*/  BPT.TRAP 0x1 ;  /* 0x000000040000795c */ /* 0x000fe20000300000 */
.L_x_17:
[----:B------:R-:W-:Y:S01]  /*11f0*/  ULEA UR6, UR5, UR14, 0x3 ;  /* 0x0000000e05067291 */ /* 0x000fe2000f8e183f */
[----:B------:R-:W-:-:S03]  /*1200*/  ISETP.GT.U32.AND P1, PT, R0, 0x1, PT ;  /* 0x000000010000780c */ /* 0x000fc60003f24070 */
[----:B------:R-:W-:-:S04]  /*1210*/  UIADD3 UR6, UR6, 0x38070, URZ ;  /* 0x0003807006067890 */ /* 0x000fc8000fffe03f */
[----:B------:R-:W-:-:S09]  /*1220*/  UPRMT UR6, URZ, 0x654, UR6 ;  /* 0x000006543f067896 */ /* 0x000fd20008000006 */
[----:B------:R-:W-:Y:S01]  /*1230*/  SYNCS.ARRIVE.TRANS64.RED.A1T0 RZ, [UR6], RZ ;  /* 0x000000ffffff79a7 */ /* 0x000fe20008100406 */
[----:B------:R-:W-:Y:S05]  /*1240*/  @P1 BRA `(.L_x_18) ;  /* 0x0000000000041947 */ /* 0x000fea0003800000 */
[----:B------:R-:W-:Y:S01]  /*1250*/  BPT.TRAP 0x1 ;  /* 0x000000040000795c */ /* 0x000fe20000300000 */
.L_x_18:
[----:B------:R-:W-:Y:S01]  /*1260*/  UIADD3 UR4, UR4, 0x1, URZ ;  /* 0x0000000104047890 */ /* 0x000fe2000fffe03f */
[C---:B------:R-:W-:Y:S01]  /*1270*/  ISETP.GT.AND P1, PT, R2.reuse, 0x1, PT ;  /* 0x000000010200780c */ /* 0x040fe20003f24270 */
[----:B------:R-:W-:Y:S01]  /*1280*/  UIADD3 UR5, UR5, 0x1, URZ ;  /* 0x0000000105057890 */ /* 0x000fe2000fffe03f */
[----:B------:R-:W-:Y:S01]  /*1290*/  VIADD R2, R2, 0xffffffff ;  /* 0xffffffff02027836 */ /* 0x000fe20000000000 */
[----:B------:R-:W-:Y:S02]  /*12a0*/  UISETP.NE.AND UP0, UPT, UR4, 0xe, UPT ;  /* 0x0000000e0400788c */ /* 0x000fe4000bf05270 */
[----:B------:R-:W-:Y:S02]  /*12b0*/  UISETP.NE.AND UP1, UPT, UR5, 0xe, UPT ;  /* 0x0000000e0500788c */ /* 0x000fe4000bf25270 */
[----:B------:R-:W-:Y:S02]  /*12c0*/  USEL UR6, URZ, 0x1, UP0 ;  /* 0x000000013f067887 */ /* 0x000fe40008000000 */
[----:B------:R-:W-:-:S02]  /*12d0*/  USEL UR4, UR4, URZ, UP0 ;  /* 0x0000003f04047287 */ /* 0x000fc40008000000 */
[----:B------:R-:W-:Y:S02]  /*12e0*/  USEL UR5, UR5, URZ, UP1 ;  /* 0x0000003f05057287 */ /* 0x000fe40008800000 */
[----:B------:R-:W-:Y:S01]  /*12f0*/  UPLOP3.LUT UP0, UPT, UPT, UPT, UPT, 0x80, 0x0 ;  /* 0x000000000000789c */ /* 0x000fe20003f0f070 */
[----:B------:R-:W-:Y:S01]  /*1300*/  LOP3.LUT R5, R5, UR6, RZ, 0x3c, !PT ;  /* 0x0000000605057c12 */ /* 0x000fe2000f8e3cff */
[----:B------:R-:W-:Y:S09]  /*1310*/  @P1 BRA `(.L_x_19) ;  /* 0xfffffffc00341947 */ /* 0x000ff2000383ffff */
.L_x_14:
[----:B------:R-:W-:Y:S02]  /*1320*/  WARPGROUP.DEPBAR.LE gsb0, 0x0 ;  /* 0x00008000000079c5 */ /* 0x000fe40000010000 */
[----:B------:R-:W-:Y:S05]  /*1330*/  @!P0 BRA `(.L_x_20) ;  /* 0x0000000000488947 */ /* 0x000fea0003800000 */
[----:B------:R-:W-:-:S04]  /*1340*/  LOP3.LUT R2, R0, 0x1, RZ, 0xfc, !PT ;  /* 0x0000000100027812 */ /* 0x000fc800078efcff */
[----:B------:R-:W-:-:S13]  /*1350*/  ISETP.NE.AND P0, PT, R2, 0x3, PT ;  /* 0x000000030200780c */ /* 0x000fda0003f05270 */
[----:B------:R-:W-:Y:S05]  /*1360*/  @!P0 BRA `(.L_x_21) ;  /* 0x0000000000048947 */ /* 0x000fea0003800000 */
[----:B------:R-:W-:Y:S01]  /*1370*/  BPT.TRAP 0x1 ;  /* 0x000000040000795c */ /* 0x000fe20000300000 */
.L_x_21:
[----:B------:R-:W3:Y:S01]  /*1380*/  S2R R5, SR_CgaCtaId ;  /* 0x0000000000057919 */ /* 0x000ee20000008800 */
[----:B------:R-:W-:Y:S02]  /*1390*/  SHF.R.U32.HI R2, RZ, 0x1, R4 ;  /* 0x00000001ff027819 */ /* 0x000fe40000011604 */
[----:B------:R-:W-:-:S03]  /*13a0*/  ISETP.GT.U32.AND P0, PT, R0, 0x1, PT ;  /* 0x000000010000780c */ /* 0x000fc60003f04070 */
[----:B--2---:R-:W-:Y:S01]  /*13b0*/  IMAD.WIDE.U32 R2, R2, -0x6db6db6d, RZ ;  /* 0x9249249302027825 */ /* 0x004fe200078e00ff */
[----:B------:R-:W-:-:S04]  /*13c0*/  MOV R2, 0x400 ;  /* 0x0000040000027802 */ /* 0x000fc80000000f00 */
[----:B------:R-:W-:-:S05]  /*13d0*/  SHF.R.U32.HI R3, RZ, 0x2, R3 ;  /* 0x00000002ff037819 */ /* 0x000fca0000011603 */
[----:B------:R-:W-:Y:S01]  /*13e0*/  IMAD R4, R3, -0xe, R4 ;  /* 0xfffffff203047824 */ /* 0x000fe200078e0204 */
[----:B---3--:R-:W-:-:S05]  /*13f0*/  LEA R5, R5, R2, 0x18 ;  /* 0x0000000205057211 */ /* 0x008fca00078ec0ff */
[----:B------:R-:W-:-:S04]  /*1400*/  IMAD R4, R4, 0x8, R5 ;  /* 0x0000000804047824 */ /* 0x000fc800078e0205 */
[----:B------:R-:W-:-:S05]  /*1410*/  VIADD R4, R4, 0x38070 ;  /* 0x0003807004047836 */ /* 0x000fca0000000000 */
[----:B------:R-:W-:-:S04]  /*1420*/  PRMT R4, RZ, 0x654, R4 ;  /* 0x00000654ff047816 */ /* 0x000fc80000000004 */
[----:B------:R3:W-:Y:S01]  /*1430*/  SYNCS.ARRIVE.TRANS64.RED.A1T0 RZ, [R4+URZ], RZ ;  /* 0x000000ff04ff79a7 */ /* 0x0007e2000810043f */
[----:B------:R-:W-:Y:S05]  /*1440*/  @P0 BRA `(.L_x_20) ;  /* 0x0000000000040947 */ /* 0x000fea0003800000 */
[----:B------:R-:W-:Y:S01]  /*1450*/  BPT.TRAP 0x1 ;  /* 0x000000040000795c */ /* 0x000fe20000300000 */
.L_x_20:
[----:B--2---:R-:W2:Y:S01]  /*1460*/  S2R R3, SR_TID.X ;  /* 0x0000000000037919 */ /* 0x004ea20000002100 */
[----:B------:R-:W-:Y:S01]  /*1470*/  ULDC.64 UR4, c[0x0][0x280] ;  /* 0x0000a00000047ab9 */ /* 0x000fe20000000a00 */
[----:B------:R-:W4:Y:S01]  /*1480*/  S2R R6, SR_CTAID.Y ;  /* 0x0000000000067919 */ /* 0x000f220000002600 */
[----:B------:R-:W3:Y:S01]  /*1490*/  S2R R15, SR_CTAID.X ;  /* 0x00000000000f7919 */ /* 0x000ee20000002500 */
[----:B--2---:R-:W-:-:S04]  /*14a0*/  SHF.R.S32.HI R0, RZ, 0x1f, R3 ;  /* 0x0000001fff007819 */ /* 0x004fc80000011403 */
[----:B------:R-:W-:Y:S01]  /*14b0*/  LEA.HI R0, R0, R3, RZ, 0x7 ;  /* 0x0000000300007211 */ /* 0x000fe200078f38ff */
[----:B----4-:R-:W-:-:S03]  /*14c0*/  IMAD.SHL.U32 R6, R6, 0x80, RZ ;  /* 0x0000008006067824 */ /* 0x010fc600078e00ff */
[----:B------:R-:W-:Y:S01]  /*14d0*/  LOP3.LUT R0, R0, 0xffffff80, RZ, 0xc0, !PT ;  /* 0xffffff8000007812 */ /* 0x000fe200078ec0ff */
[----:B---3--:R-:W-:Y:S01]  /*14e0*/  IMAD.SHL.U32 R4, R15, 0x80, RZ ;  /* 0x000000800f047824 */ /* 0x008fe200078e00ff */
[----:B------:R-:W-:-:S03]  /*14f0*/  ISETP.GE.AND P0, PT, R6, UR5, PT ;  /* 0x0000000506007c0c */ /* 0x000fc6000bf06270 */
[----:B------:R-:W-:Y:S01]  /*1500*/  IMAD.IADD R0, R3, 0x1, -R0 ;  /* 0x0000000103007824 */ /* 0x000fe200078e0a00 */
[----:B------:R-:W-:-:S04]  /*1510*/  ISETP.GE.OR P0, PT, R4, UR4, P0 ;  /* 0x0000000404007c0c */ /* 0x000fc80008706670 */
[----:B------:R-:W-:-:S04]  /*1520*/  SHF.R.S32.HI R3, RZ, 0x1f, R0 ;  /* 0x0000001fff037819 */ /* 0x000fc80000011400 */
[----:B------:R-:W-:-:S04]  /*1530*/  LEA.HI R2, R3, R0, RZ, 0x2 ;  /* 0x0000000003027211 */ /* 0x000fc800078f10ff */
[--C-:B------:R-:W-:Y:S02]  /*1540*/  SHF.R.S32.HI R10, RZ, 0x2, R2.reuse ;  /* 0x00000002ff0a7819 */ /* 0x100fe40000011402 */
[----:B------:R-:W-:-:S04]  /*1550*/  SHF.R.S32.HI R5, RZ, 0x1f, R2 ;  /* 0x0000001fff057819 */ /* 0x000fc80000011402 */
[----:B------:R-:W-:-:S04]  /*1560*/  LEA.HI R5, R5, R10, RZ, 0x3 ;  /* 0x0000000a05057211 */ /* 0x000fc800078f18ff */
[----:B------:R-:W-:Y:S01]  /*1570*/  LOP3.LUT R11, R5, 0xfffffff8, RZ, 0xc0, !PT ;  /* 0xfffffff8050b7812 */ /* 0x000fe200078ec0ff */
[----:B------:R-:W-:Y:S06]  /*1580*/  @P0 EXIT ;  /* 0x000000000000094d */ /* 0x000fec0003800000 */
[----:B------:R-:W2:Y:S01]  /*1590*/  LDC.64 R16, c[0x0][0x658] ;  /* 0x00019600ff107b82 */ /* 0x000ea20000000a00 */
[----:B------:R-:W-:Y:S01]  /*15a0*/  IMAD.IADD R10, R10, 0x1, -R11 ;  /* 0x000000010a0a7824 */ /* 0x000fe200078e0a0b */
[----:B------:R-:W-:Y:S02]  /*15b0*/  LOP3.LUT R5, R2, 0x7ffffffc, RZ, 0xc0, !PT ;  /* 0x7ffffffc02057812 */ /* 0x000fe400078ec0ff */
[----:B------:R-:W-:Y:S02]  /*15c0*/  LEA.HI R3, R3, R0, RZ, 0x5 ;  /* 0x0000000003037211 */ /* 0x000fe400078f28ff */
[----:B------:R-:W-:Y:S01]  /*15d0*/  SHF.R.S32.HI R11, RZ, 0x1f, R10 ;  /* 0x0000001fff0b7819 */ /* 0x000fe2000001140a */
[----:B------:R-:W-:Y:S01]  /*15e0*/  IMAD.IADD R5, R0, 0x1, -R5 ;  /* 0x0000000100057824 */ /* 0x000fe200078e0a05 */
[----:B------:R-:W-:Y:S02]  /*15f0*/  SHF.R.S32.HI R13, RZ, 0x5, R3 ;  /* 0x00000005ff0d7819 */ /* 0x000fe40000011403 */
[----:B0----5:R-:W-:Y:S01]  /*1600*/  FSETP.NEU.AND P1, PT, R9, RZ, PT ;  /* 0x000000ff0900720b */ /* 0x021fe20003f2d000 */
[----:B------:R-:W-:-:S02]  /*1610*/  IMAD.SHL.U32 R7, R5, 0x2, RZ ;  /* 0x0000000205077824 */ /* 0x000fc400078e00ff */
[----:B------:R-:W-:-:S03]  /*1620*/  IMAD.WIDE R2, R15, 0x80, R10 ;  /* 0x000000800f027825 */ /* 0x000fc600078e020a */
[----:B------:R-:W-:Y:S01]  /*1630*/  SHF.R.S32.HI R11, RZ, 0x1f, R7 ;  /* 0x0000001fff0b7819 */ /* 0x000fe20000011407 */
[C---:B------:R-:W-:Y:S01]  /*1640*/  IMAD R5, R13.reuse, -0x10, -R4 ;  /* 0xfffffff00d057824 */ /* 0x040fe200078e0a04 */
[C---:B------:R-:W-:Y:S01]  /*1650*/  IADD3 R4, P0, R6.reuse, R7, RZ ;  /* 0x0000000706047210 */ /* 0x040fe20007f1e0ff */
[----:B------:R-:W-:Y:S01]  /*1660*/  IMAD.WIDE R2, R13, 0x10, R2 ;  /* 0x000000100d027825 */ /* 0x000fe200078e0202 */
[----:B------:R-:W-:Y:S02]  /*1670*/  IADD3 R0, -R7, UR5, -R6 ;  /* 0x0000000507007c10 */ /* 0x000fe4000fffe906 */
[----:B------:R-:W-:Y:S02]  /*1680*/  IADD3 R10, R5, UR4, -R10 ;  /* 0x00000004050a7c10 */ /* 0x000fe4000fffe80a */
[----:B------:R-:W-:Y:S01]  /*1690*/  LEA.HI.X.SX32 R5, R6, R11, 0x1, P0 ;  /* 0x0000000b06057211 */ /* 0x000fe200000f0eff */
[-C--:B--2---:R-:W-:Y:S01]  /*16a0*/  IMAD R6, R3, R16.reuse, RZ ;  /* 0x0000001003067224 */ /* 0x084fe200078e02ff */
[----:B------:R-:W-:Y:S01]  /*16b0*/  ISETP.GT.AND P2, PT, R10, RZ, PT ;  /* 0x000000ff0a00720c */ /* 0x000fe20003f44270 */
[C---:B------:R-:W-:Y:S01]  /*16c0*/  IMAD.SHL.U32 R21, R16.reuse, 0x8, RZ ;  /* 0x0000000810157824 */ /* 0x040fe200078e00ff */
[----:B------:R-:W-:Y:S01]  /*16d0*/  SHF.L.U64.HI R20, R16, 0x3, R17 ;  /* 0x0000000310147819 */ /* 0x000fe20000010211 */
[----:B------:R-:W-:Y:S01]  /*16e0*/  IMAD.WIDE.U32 R14, R2, R16, R4 ;  /* 0x00000010020e7225 */ /* 0x000fe200078e0004 */
[----:B------:R-:W-:-:S02]  /*16f0*/  SHF.L.U64.HI R11, R16, 0x6, R17 ;  /* 0x00000006100b7819 */ /* 0x000fc40000010211 */
[----:B------:R-:W-:Y:S01]  /*1700*/  ISETP.GT.AND P0, PT, R0, RZ, P2 ;  /* 0x000000ff0000720c */ /* 0x000fe20001704270 */
[----:B------:R-:W-:Y:S02]  /*1710*/  IMAD R19, R2, R17, R6 ;  /* 0x0000001102137224 */ /* 0x000fe400078e0206 */
[----:B------:R-:W-:Y:S02]  /*1720*/  IMAD.SHL.U32 R16, R16, 0x40, RZ ;  /* 0x0000004010107824 */ /* 0x000fe400078e00ff */
[----:B------:R-:W-:Y:S01]  /*1730*/  IMAD.IADD R19, R15, 0x1, R19 ;  /* 0x000000010f137824 */ /* 0x000fe200078e0213 */
[----:B------:R-:W-:Y:S07]  /*1740*/  @!P1 BRA `(.L_x_22) ;  /* 0x0000005000dc9947 */ /* 0x000fee0003800000 */
[----:B------:R-:W-:Y:S01]  /*1750*/  ULDC.64 UR6, c[0x0][0x630] ;  /* 0x00018c0000067ab9 */ /* 0x000fe20000000a00 */
[----:B------:R-:W-:Y:S01]  /*1760*/  ULDC.64 UR8, c[0x0][0x628] ;  /* 0x00018a0000087ab9 */ /* 0x000fe20000000a00 */
[----:B------:R-:W-:Y:S01]  /*1770*/  IMAD R17, R3, UR6, RZ ;  /* 0x0000000603117c24 */ /* 0x000fe2000f8e02ff */
[----:B------:R-:W-:Y:S01]  /*1780*/  ULDC.64 UR4, c[0x0][0x650] ;  /* 0x0001940000047ab9 */ /* 0x000fe20000000a00 */
[----:B------:R-:W-:-:S04]  /*1790*/  IMAD.WIDE.U32 R6, R2, UR6, R4 ;  /* 0x0000000602067c25 */ /* 0x000fc8000f8e0004 */
[----:B------:R-:W-:Y:S01]  /*17a0*/  IMAD R17, R2, UR7, R17 ;  /* 0x0000000702117c24 */ /* 0x000fe2000f8e0211 */
[----:B------:R-:W-:-:S03]  /*17b0*/  LEA R12, P1, R6, UR8, 0x1 ;  /* 0x00000008060c7c11 */ /* 0x000fc6000f8208ff */
[----:B------:R-:W-:-:S05]  /*17c0*/  IMAD.IADD R7, R7, 0x1, R17 ;  /* 0x0000000107077824 */ /* 0x000fca00078e0211 */
[----:B------:R-:W-:-:S05]  /*17d0*/  LEA.HI.X R13, R6, UR9, R7, 0x1, P1 ;  /* 0x00000009060d7c11 */ /* 0x000fca00088f0c07 */
[----:B------:R-:W2:Y:S01]  /*17e0*/  @P0 LDG.E.LTC128B.U16 R15, desc[UR12][R12.64] ;  /* 0x0000000c0c0f0981 */ /* 0x000ea2000c1e1520 */
[----:B------:R-:W-:Y:S01]  /*17f0*/  ISETP.GT.AND P1, PT, R0, 0x1, P2 ;  /* 0x000000010000780c */ /* 0x000fe20001724270 */
[----:B------:R-:W-:Y:S01]  /*1800*/  BSSY B0, `(.L_x_23) ;  /* 0x000000b000007945 */ /* 0x000fe20003800000 */
[----:B--2---:R-:W-:-:S05]  /*1810*/  HADD2.F32 R6, -RZ, R15.H0_H0 ;  /* 0x2000000fff067230 */ /* 0x004fca0000004100 */
[----:B------:R-:W-:Y:S01]  /*1820*/  FMUL R7, R6, R9 ;  /* 0x0000000906077220 */ /* 0x000fe20000400000 */
[----:B------:R-:W-:-:S03]  /*1830*/  LEA R6, P3, R14, UR4, 0x1 ;  /* 0x000000040e067c11 */ /* 0x000fc6000f8608ff */
[----:B-1----:R-:W-:Y:S01]  /*1840*/  FFMA R7, R88, R8, R7 ;  /* 0x0000000858077223 */ /* 0x002fe20000000007 */
[----:B------:R-:W-:-:S04]  /*1850*/  PRMT R88, R15, 0x7610, R88 ;  /* 0x000076100f587816 */ /* 0x000fc80000000058 */
[----:B------:R-:W-:Y:S02]  /*1860*/  F2FP.F16.F32.PACK_AB R18, RZ, R7 ;  /* 0x00000007ff12723e */ /* 0x000fe400000000ff */
[----:B------:R-:W-:-:S05]  /*1870*/  LEA.HI.X R7, R14, UR5, R19, 0x1, P3 ;  /* 0x000000050e077c11 */ /* 0x000fca00098f0c13 */
[----:B------:R0:W-:Y:S01]  /*1880*/  @P0 STG.E.U16 desc[UR12][R6.64], R18 ;  /* 0x0000001206000986 */ /* 0x0001e2000c10150c */
[----:B------:R-:W-:Y:S05]  /*1890*/  @!P1 BRA `(.L_x_24) ;  /* 0x0000000000049947 */ /* 0x000fea0003800000 */
[----:B------:R1:W5:Y:S02]  /*18a0*/  LDG.E.LTC128B.U16 R88, desc[UR12][R12.64+0x2] ;  /* 0x0000020c0c587981 */ /* 0x000364000c1e1520 */
.L_x_24:
[----:B------:R-:W-:Y:S05]  /*18b0*/  BSYNC B0 ;  /* 0x0000000000007941 */ /* 0x000fea0003800000 */
.L_x_23:
[----:B------:R-:W-:Y:S01]  /*18c0*/  USHF.L.U32 UR4, UR6, 0x3, URZ ;  /* 0x0000000306047899 */ /* 0x000fe2000800063f */
[----:B0----5:R-:W-:Y:S01]  /*18d0*/  HADD2.F32 R18, -RZ, R88.H0_H0 ;  /* 0x20000058ff127230 */ /* 0x021fe20000004100 */
[----:B------:R-:W-:Y:S01]  /*18e0*/  USHF.L.U64.HI UR5, UR6, 0x3, UR7 ;  /* 0x0000000306057899 */ /* 0x000fe20008010207 */
[----:B------:R-:W-:-:S03]  /*18f0*/  ISETP.GT.AND P0, PT, R10, 0x8, PT ;  /* 0x000000080a00780c */ /* 0x000fc60003f04270 */
[----:B------:R-:W-:Y:S02]  /*1900*/  IMAD.U32 R14, RZ, RZ, UR4 ;  /* 0x00000004ff0e7e24 */ /* 0x000fe4000f8e00ff */
[----:B------:R-:W-:Y:S01]  /*1910*/  FMUL R22, R18, R9 ;  /* 0x0000000912167220 */ /* 0x000fe20000400000 */
[----:B------:R-:W-:Y:S01]  /*1920*/  IMAD.U32 R15, RZ, RZ, UR5 ;  /* 0x00000005ff0f7e24 */ /* 0x000fe2000f8e00ff */
[----:B------:R-:W-:Y:S02]  /*1930*/  ISETP.GT.AND P3, PT, R0, RZ, P0 ;  /* 0x000000ff0000720c */ /* 0x000fe40000764270 */
[----:B------:R-:W-:Y:S01]  /*1940*/  FFMA R22, R89, R8, R22 ;  /* 0x0000000859167223 */ /* 0x000fe20000000016 */
[----:B------:R-:W-:-:S04]  /*1950*/  IMAD.WIDE.U32 R18, R2, UR6, R14 ;  /* 0x0000000602127c25 */ /* 0x000fc8000f8e000e */
[----:B------:R-:W-:Y:S02]  /*1960*/  F2FP.F16.F32.PACK_AB R89, RZ, R22 ;  /* 0x00000016ff59723e */ /* 0x000fe400000000ff */
[----:B------:R-:W-:-:S03]  /*1970*/  IADD3 R23, P4, R4, R18, RZ ;  /* 0x0000001204177210 */ /* 0x000fc60007f9e0ff */
[----:B------:R0:W-:Y:S01]  /*1980*/  @P1 STG.E.U16 desc[UR12][R6.64+0x2], R89 ;  /* 0x0000025906001986 */ /* 0x0001e2000c10150c */
[----:B------:R-:W-:Y:S02]  /*1990*/  IADD3.X R22, R5, R17, R19, P4, !PT ;  /* 0x0000001105167210 */ /* 0x000fe400027fe413 */
[----:B------:R-:W-:-:S04]  /*19a0*/  LEA R18, P4, R23, UR8, 0x1 ;  /* 0x0000000817127c11 */ /* 0x000fc8000f8808ff */
[----:B------:R-:W-:-:S05]  /*19b0*/  LEA.HI.X R19, R23, UR9, R22, 0x1, P4 ;  /* 0x0000000917137c11 */ /* 0x000fca000a0f0c16 */
[----:B------:R-:W2:Y:S01]  /*19c0*/  @P3 LDG.E.LTC128B.U16 R88, desc[UR12][R18.64] ;  /* 0x0000000c12583981 */ /* 0x000ea2000c1e1520 */
[C---:B------:R-:W-:Y:S01]  /*19d0*/  IMAD.SHL.U32 R17, R21.reuse, 0x2, RZ ;  /* 0x0000000215117824 */ /* 0x040fe200078e00ff */
[----:B------:R-:W-:Y:S01]  /*19e0*/  SHF.L.U64.HI R21, R21, 0x1, R20 ;  /* 0x0000000115157819 */ /* 0x000fe20000010214 */
[----:B------:R-:W-:Y:S01]  /*19f0*/  BSSY B0, `(.L_x_25) ;  /* 0x000000b000007945 */ /* 0x000fe20003800000 */
[----:B------:R-:W-:Y:S01]  /*1a00*/  ISETP.GT.AND P1, PT, R0, 0x1, P0 ;  /* 0x000000010000780c */ /* 0x000fe20000724270 */
[----:B--2---:R-:W-:-:S05]  /*1a10*/  HADD2.F32 R22, -RZ, R88.H0_H0 ;  /* 0x20000058ff167230 */ /* 0x004fca0000004100 */
[----:B------:R-:W-:Y:S01]  /*1a20*/  FMUL R23, R22, R9 ;  /* 0x0000000916177220 */ /* 0x000fe20000400000 */
[----:B------:R-:W-:-:S03]  /*1a30*/  IADD3 R22, P4, R17, R6, RZ ;  /* 0x0000000611167210 */ /* 0x000fc60007f9e0ff */
[----:B------:R-:W-:-:S05]  /*1a40*/  FFMA R23, R90, R8, R23 ;  /* 0x000000085a177223 */ /* 0x000fca0000000017 */
[----:B------:R-:W-:Y:S01]  /*1a50*/  F2FP.F16.F32.PACK_AB R20, RZ, R23 ;  /* 0x00000017ff14723e */ /* 0x000fe200000000ff */
[----:B------:R-:W-:-:S05]  /*1a60*/  IMAD.X R23, R21, 0x1, R7, P4 ;  /* 0x0000000115177824 */ /* 0x000fca00020e0607 */
[----:B------:R0:W-:Y:S01]  /*1a70*/  @P3 STG.E.U16 desc[UR12][R22.64], R20 ;  /* 0x0000001416003986 */ /* 0x0001e2000c10150c */
[----:B------:R-:W-:Y:S05]  /*1a80*/  @!P1 BRA `(.L_x_26) ;  /* 0x0000000000049947 */ /* 0x000fea0003800000 */
[----:B------:R2:W5:Y:S02]  /*1a90*/  LDG.E.LTC128B.U16 R88, desc[UR12][R18.64+0x2] ;  /* 0x0000020c12587981 */ /* 0x000564000c1e1520 */
.L_x_26:
[----:B------:R-:W-:Y:S05]  /*1aa0*/  BSYNC B0 ;  /* 0x0000000000007941 */ /* 0x000fea0003800000 */
.L_x_25:
[----:B0----5:R-:W-:Y:S01]  /*1ab0*/  HADD2.F32 R20, -RZ, R88.H0_H0 ;  /* 0x20000058ff147230 */ /* 0x021fe20000004100 */
[----:B------:R-:W-:Y:S01]  /*1ac0*/  ISETP.GT.AND P3, PT, R0, 0x8, P2 ;  /* 0x000000080000780c */ /* 0x000fe20001764270 */
[----:B------:R-:W-:Y:S03]  /*1ad0*/  BSSY B0, `(.L_x_27) ;  /* 0x0000007000007945 */ /* 0x000fe60003800000 */
[----:B------:R-:W-:-:S04]  /*1ae0*/  FMUL R20, R20, R9 ;  /* 0x0000000914147220 */ /* 0x000fc80000400000 */
[----:B------:R-:W-:-:S05]  /*1af0*/  FFMA R20, R91, R8, R20 ;  /* 0x000000085b147223 */ /* 0x000fca0000000014 */
[----:B------:R-:W-:-:S05]  /*1b00*/  F2FP.F16.F32.PACK_AB R20, RZ, R20 ;  /* 0x00000014ff14723e */ /* 0x000fca00000000ff */
[----:B------:R0:W-:Y:S01]  /*1b10*/  @P1 STG.E.U16 desc[UR12][R22.64+0x2], R20 ;  /* 0x0000021416001986 */ /* 0x0001e2000c10150c */
[----:B------:R-:W-:Y:S05]  /*1b20*/  @!P3 BRA `(.L_x_28) ;  /* 0x000000000004b947 */ /* 0x000fea0003800000 */
[----:B------:R3:W5:Y:S02]  /*1b30*/  LDG.E.LTC128B.U16 R88, desc[UR12][R12.64+0x10] ;  /* 0x0000100c0c587981 */ /* 0x000764000c1e1520 */
.L_x_28:
[----:B------:R-:W-:Y:S05]  /*1b40*/  BSYNC B0 ;  /* 0x0000000000007941 */ /* 0x000fea0003800000 */
.L_x_27:
        /* <DEDUP_REMOVED lines=9> */
.L_x_30:
[----:B------:R-:W-:Y:S05]  /*1be0*/  BSYNC B0 ;  /* 0x0000000000007941 */ /* 0x000fea0003800000 */
.L_x_29:
[----:B-----5:R-:W-:Y:S01]  /*1bf0*/  HADD2.F32 R20, -RZ, R88.H0_H0 ;  /* 0x20000058ff147230 */ /* 0x020fe20000004100 */
        /* <DEDUP_REMOVED lines=8> */
.L_x_32:
[----:B------:R-:W-:Y:S05]  /*1c80*/  BSYNC B0 ;  /* 0x0000000000007941 */ /* 0x000fea0003800000 */
.L_x_31:
        /* <DEDUP_REMOVED lines=9> */
.L_x_34:
[----:B------:R-:W-:Y:S05]  /*1d20*/  BSYNC B0 ;  /* 0x0000000000007941 */ /* 0x000fea0003800000 */
.L_x_33:
        /* <DEDUP_REMOVED lines=9> */
.L_x_36:
[----:B------:R-:W-:Y:S05]  /*1dc0*/  BSYNC B0 ;  /* 0x0000000000007941 */ /* 0x000fea0003800000 */
.L_x_35:
        /* <DEDUP_REMOVED lines=9> */
.L_x_38:
[----:B------:R-:W-:Y:S05]  /*1e60*/  BSYNC B0 ;  /* 0x0000000000007941 */ /* 0x000fea0003800000 */
.L_x_37:
        /* <DEDUP_REMOVED lines=9> */
.L_x_40:
[----:B------:R-:W-:Y:S05]  /*1f00*/  BSYNC B0 ;  /* 0x0000000000007941 */ /* 0x000fea0003800000 */
.L_x_39:
        /* <DEDUP_REMOVED lines=9> */
.L_x_42:
[----:B------:R-:W-:Y:S05]  /*1fa0*/  BSYNC B0 ;  /* 0x0000000000007941 */ /* 0x000fea0003800000 */
.L_x_41:
        /* <DEDUP_REMOVED lines=9> */
.L_x_44:
[----:B------:R-:W-:Y:S05]  /*2040*/  BSYNC B0 ;  /* 0x0000000000007941 */ /* 0x000fea0003800000 */
.L_x_43:
        /* <DEDUP_REMOVED lines=9> */
.L_x_46:
[----:B------:R-:W-:Y:S05]  /*20e0*/  BSYNC B0 ;  /* 0x0000000000007941 */ /* 0x000fea0003800000 */
.L_x_45:
        /* <DEDUP_REMOVED lines=9> */
.L_x_48:
[----:B------:R-:W-:Y:S05]  /*2180*/  BSYNC B0 ;  /* 0x0000000000007941 */ /* 0x000fea0003800000 */
.L_x_47:
        /* <DEDUP_REMOVED lines=9> */
.L_x_50:
[----:B------:R-:W-:Y:S05]  /*2220*/  BSYNC B0 ;  /* 0x0000000000007941 */ /* 0x000fea0003800000 */
.L_x_49:
        /* <DEDUP_REMOVED lines=9> */
.L_x_52:
[----:B------:R-:W-:Y:S05]  /*22c0*/  BSYNC B0 ;  /* 0x0000000000007941 */ /* 0x000fea0003800000 */
.L_x_51:
        /* <DEDUP_REMOVED lines=9> */
.L_x_54:
[----:B------:R-:W-:Y:S05]  /*2360*/  BSYNC B0 ;  /* 0x0000000000007941 */ /* 0x000fea0003800000 */
.L_x_53:
        /* <DEDUP_REMOVED lines=9> */
.L_x_56:
[----:B------:R-:W-:Y:S05]  /*2400*/  BSYNC B0 ;  /* 0x0000000000007941 */ /* 0x000fea0003800000 */
.L_x_55:
        /* <DEDUP_REMOVED lines=9> */
.L_x_58:
[----:B------:R-:W-:Y:S05]  /*24a0*/  BSYNC B0 ;  /* 0x0000000000007941 */ /* 0x000fea0003800000 */
.L_x_57:
        /* <DEDUP_REMOVED lines=9> */
.L_x_60:
[----:B------:R-:W-:Y:S05]  /*2540*/  BSYNC B0 ;  /* 0x0000000000007941 */ /* 0x000fea0003800000 */
.L_x_59:
        /* <DEDUP_REMOVED lines=9> */
.L_x_62:
[----:B------:R-:W-:Y:S05]  /*25e0*/  BSYNC B0 ;  /* 0x0000000000007941 */ /* 0x000fea0003800000 */
.L_x_61:
        /* <DEDUP_REMOVED lines=9> */
.L_x_64:
[----:B------:R-:W-:Y:S05]  /*2680*/  BSYNC B0 ;  /* 0x0000000000007941 */ /* 0x000fea0003800000 */
.L_x_63:
        /* <DEDUP_REMOVED lines=9> */
.L_x_66:
[----:B------:R-:W-:Y:S05]  /*2720*/  BSYNC B0 ;  /* 0x0000000000007941 */ /* 0x000fea0003800000 */
.L_x_65:
        /* <DEDUP_REMOVED lines=9> */
.L_x_68:
[----:B------:R-:W-:Y:S05]  /*27c0*/  BSYNC B0 ;  /* 0x0000000000007941 */ /* 0x000fea0003800000 */
.L_x_67:
        /* <DEDUP_REMOVED lines=9> */
.L_x_70:
[----:B------:R-:W-:Y:S05]  /*2860*/  BSYNC B0 ;  /* 0x0000000000007941 */ /* 0x000fea0003800000 */
.L_x_69:
        /* <DEDUP_REMOVED lines=9> */
.L_x_72:
[----:B------:R-:W-:Y:S05]  /*2900*/  BSYNC B0 ;  /* 0x0000000000007941 */ /* 0x000fea0003800000 */
.L_x_71:
        /* <DEDUP_REMOVED lines=9> */
.L_x_74:
[----:B------:R-:W-:Y:S05]  /*29a0*/  BSYNC B0 ;  /* 0x0000000000007941 */ /* 0x000fea0003800000 */
.L_x_73:
        /* <DEDUP_REMOVED lines=9> */
.L_x_76:
[----:B------:R-:W-:Y:S05]  /*2a40*/  BSYNC B0 ;  /* 0x0000000000007941 */ /* 0x000fea0003800000 */
.L_x_75:
        /* <DEDUP_REMOVED lines=9> */
.L_x_78:
[----:B------:R-:W-:Y:S05]  /*2ae0*/  BSYNC B0 ;  /* 0x0000000000007941 */ /* 0x000fea0003800000 */
.L_x_77:
        /* <DEDUP_REMOVED lines=9> */
.L_x_80:
[----:B------:R-:W-:Y:S05]  /*2b80*/  BSYNC B0 ;  /* 0x0000000000007941 */ /* 0x000fea0003800000 */
.L_x_79:
        /* <DEDUP_REMOVED lines=9> */
.L_x_82:
[----:B------:R-:W-:Y:S05]  /*2c20*/  BSYNC B0 ;  /* 0x0000000000007941 */ /* 0x000fea0003800000 */
.L_x_81:
        /* <DEDUP_REMOVED lines=9> */
.L_x_84:
[----:B------:R-:W-:Y:S05]  /*2cc0*/  BSYNC B0 ;  /* 0x0000000000007941 */ /* 0x000fea0003800000 */
.L_x_83:
        /* <DEDUP_REMOVED lines=9> */
.L_x_86:
[----:B------:R-:W-:Y:S05]  /*2d60*/  BSYNC B0 ;  /* 0x0000000000007941 */ /* 0x000fea0003800000 */
.L_x_85:
        /* <DEDUP_REMOVED lines=9> */
.L_x_88:
[----:B------:R-:W-:Y:S05]  /*2e00*/  BSYNC B0 ;  /* 0x0000000000007941 */ /* 0x000fea0003800000 */
.L_x_87:
        /* <DEDUP_REMOVED lines=9> */
.L_x_90:
[----:B------:R-:W-:Y:S05]  /*2ea0*/  BSYNC B0 ;  /* 0x0000000000007941 */ /* 0x000fea0003800000 */
.L_x_89:
        /* <DEDUP_REMOVED lines=9> */
.L_x_92:
[----:B------:R-:W-:Y:S05]  /*2f40*/  BSYNC B0 ;  /* 0x0000000000007941 */ /* 0x000fea0003800000 */
.L_x_91:
        /* <DEDUP_REMOVED lines=9> */
.L_x_94:
[----:B------:R-:W-:Y:S05]  /*2fe0*/  BSYNC B0 ;  /* 0x0000000000007941 */ /* 0x000fea0003800000 */
.L_x_93:
        /* <DEDUP_REMOVED lines=9> */
.L_x_96:
[----:B------:R-:W-:Y:S05]  /*3080*/  BSYNC B0 ;  /* 0x0000000000007941 */ /* 0x000fea0003800000 */
.L_x_95:
        /* <DEDUP_REMOVED lines=9> */
.L_x_98:
[----:B------:R-:W-:Y:S05]  /*3120*/  BSYNC B0 ;  /* 0x0000000000007941 */ /* 0x000fea0003800000 */
.L_x_97:
        /* <DEDUP_REMOVED lines=9> */
.L_x_100:
[----:B------:R-:W-:Y:S05]  /*31c0*/  BSYNC B0 ;  /* 0x0000000000007941 */ /* 0x000fea0003800000 */
.L_x_99:
        /* <DEDUP_REMOVED lines=9> */
.L_x_102:
[----:B------:R-:W-:Y:S05]  /*3260*/  BSYNC B0 ;  /* 0x0000000000007941 */ /* 0x000fea0003800000 */
.L_x_101:
        /* <DEDUP_REMOVED lines=9> */
.L_x_104:
[----:B------:R-:W-:Y:S05]  /*3300*/  BSYNC B0 ;  /* 0x0000000000007941 */ /* 0x000fea0003800000 */
.L_x_103:
        /* <DEDUP_REMOVED lines=9> */
.L_x_106:
[----:B------:R-:W-:Y:S05]  /*33a0*/  BSYNC B0 ;  /* 0x0000000000007941 */ /* 0x000fea0003800000 */
.L_x_105:
        /* <DEDUP_REMOVED lines=9> */
.L_x_108:
[----:B------:R-:W-:Y:S05]  /*3440*/  BSYNC B0 ;  /* 0x0000000000007941 */ /* 0x000fea0003800000 */
.L_x_107:
        /* <DEDUP_REMOVED lines=9> */
.L_x_110:
[----:B------:R-:W-:Y:S05]  /*34e0*/  BSYNC B0 ;  /* 0x0000000000007941 */ /* 0x000fea0003800000 */
.L_x_109:
        /* <DEDUP_REMOVED lines=9> */
.L_x_112:
[----:B------:R-:W-:Y:S05]  /*3580*/  BSYNC B0 ;  /* 0x0000000000007941 */ /* 0x000fea0003800000 */
.L_x_111:
        /* <DEDUP_REMOVED lines=9> */
.L_x_114:
[----:B------:R-:W-:Y:S05]  /*3620*/  BSYNC B0 ;  /* 0x0000000000007941 */ /* 0x000fea0003800000 */
.L_x_113:
        /* <DEDUP_REMOVED lines=9> */
.L_x_116:
[----:B------:R-:W-:Y:S05]  /*36c0*/  BSYNC B0 ;  /* 0x0000000000007941 */ /* 0x000fea0003800000 */
.L_x_115:
        /* <DEDUP_REMOVED lines=9> */
.L_x_118:
[----:B------:R-:W-:Y:S05]  /*3760*/  BSYNC B0 ;  /* 0x0000000000007941 */ /* 0x000fea0003800000 */
.L_x_117:
        /* <DEDUP_REMOVED lines=9> */
.L_x_120:
[----:B------:R-:W-:Y:S05]  /*3800*/  BSYNC B0 ;  /* 0x0000000000007941 */ /* 0x000fea0003800000 */
.L_x_119:
        /* <DEDUP_REMOVED lines=9> */
.L_x_122:
[----:B------:R-:W-:Y:S05]  /*38a0*/  BSYNC B0 ;  /* 0x0000000000007941 */ /* 0x000fea0003800000 */
.L_x_121:
        /* <DEDUP_REMOVED lines=9> */
.L_x_124:
[----:B------:R-:W-:Y:S05]  /*3940*/  BSYNC B0 ;  /* 0x0000000000007941 */ /* 0x000fea0003800000 */
.L_x_123:
        /* <DEDUP_REMOVED lines=9> */
.L_x_126:
[----:B------:R-:W-:Y:S05]  /*39e0*/  BSYNC B0 ;  /* 0x0000000000007941 */ /* 0x000fea0003800000 */
.L_x_125:
        /* <DEDUP_REMOVED lines=9> */
.L_x_128:
[----:B------:R-:W-:Y:S05]  /*3a80*/  BSYNC B0 ;  /* 0x0000000000007941 */ /* 0x000fea0003800000 */
.L_x_127:
        /* <DEDUP_REMOVED lines=9> */
.L_x_130:
[----:B------:R-:W-:Y:S05]  /*3b20*/  BSYNC B0 ;  /* 0x0000000000007941 */ /* 0x000fea0003800000 */
.L_x_129:
        /* <DEDUP_REMOVED lines=9> */
.L_x_132:
[----:B------:R-:W-:Y:S05]  /*3bc0*/  BSYNC B0 ;  /* 0x0000000000007941 */ /* 0x000fea0003800000 */
.L_x_131:
        /* <DEDUP_REMOVED lines=9> */
.L_x_134:
[----:B------:R-:W-:Y:S05]  /*3c60*/  BSYNC B0 ;  /* 0x0000000000007941 */ /* 0x000fea0003800000 */
.L_x_133:
        /* <DEDUP_REMOVED lines=9> */
.L_x_136:
[----:B------:R-:W-:Y:S05]  /*3d00*/  BSYNC B0 ;  /* 0x0000000000007941 */ /* 0x000fea0003800000 */
.L_x_135:
        /* <DEDUP_REMOVED lines=9> */
.L_x_138:
[----:B------:R-:W-:Y:S05]  /*3da0*/  BSYNC B0 ;  /* 0x0000000000007941 */ /* 0x000fea0003800000 */
.L_x_137:
        /* <DEDUP_REMOVED lines=9> */
.L_x_140:
[----:B------:R-:W-:Y:S05]  /*3e40*/  BSYNC B0 ;  /* 0x0000000000007941 */ /* 0x000fea0003800000 */
.L_x_139:
        /* <DEDUP_REMOVED lines=9> */
.L_x_142:
[----:B------:R-:W-:Y:S05]  /*3ee0*/  BSYNC B0 ;  /* 0x0000000000007941 */ /* 0x000fea0003800000 */
.L_x_141:
[----:B01-345:R-:W-:Y:S01]  /*3ef0*/  HADD2.F32 R12, -RZ, R88.H0_H0 ;  /* 0x20000058ff0c7230 */ /* 0x03bfe20000004100 */
        /* <DEDUP_REMOVED lines=8> */
.L_x_144:
[----:B------:R-:W-:Y:S05]  /*3f80*/  BSYNC B0 ;  /* 0x0000000000007941 */ /* 0x000fea0003800000 */
.L_x_143:
[----:B0----5:R-:W-:Y:S01]  /*3f90*/  HADD2.F32 R12, -RZ, R88.H0_H0 ;  /* 0x20000058ff0c7230 */ /* 0x021fe20000004100 */
[----:B------:R-:W-:Y:S01]  /*3fa0*/  ISETP.GT.AND P1, PT, R0, 0x79, P0 ;  /* 0x000000790000780c */ /* 0x000fe20000724270 */
[----:B------:R-:W-:Y:S01]  /*3fb0*/  BSSY B0, `(.L_x_145) ;  /* 0x000000b000007945 */ /* 0x000fe20003800000 */
[----:B------:R-:W-:Y:S02]  /*3fc0*/  IADD3 R91, P0, R2, 0x40, RZ ;  /* 0x00000040025b7810 */ /* 0x000fe40007f1e0ff */
[----:B------:R-:W-:Y:S01]  /*3fd0*/  FMUL R13, R12, R9 ;  /* 0x000000090c0d7220 */ /* 0x000fe20000400000 */
[----:B------:R-:W-:-:S03]  /*3fe0*/  @P3 IMAD.MOV.U32 R12, RZ, RZ, R22 ;  /* 0x000000ffff0c3224 */ /* 0x000fc600078e0016 */
[----:B------:R-:W-:-:S05]  /*3ff0*/  FFMA R13, R150, R8, R13 ;  /* 0x00000008960d7223 */ /* 0x000fca000000000d */
[----:B------:R-:W-:-:S04]  /*4000*/  F2FP.F16.F32.PACK_AB R13, RZ, R13 ;  /* 0x0000000dff0d723e */ /* 0x000fc800000000ff */
[----:B------:R-:W-:Y:S01]  /*4010*/  PRMT R20, R13, 0x7610, R20 ;  /* 0x000076100d147816 */ /* 0x000fe20000000014 */
[----:B------:R-:W-:-:S05]  /*4020*/  @P3 IMAD.MOV.U32 R13, RZ, RZ, R23 ;  /* 0x000000ffff0d3224 */ /* 0x000fca00078e0017 */
[----:B------:R0:W-:Y:S01]  /*4030*/  @P3 STG.E.U16 desc[UR12][R12.64+0xf0], R20 ;  /* 0x0000f0140c003986 */ /* 0x0001e2000c10150c */
[----:B------:R-:W-:Y:S05]  /*4040*/  @!P1 BRA `(.L_x_146) ;  /* 0x0000000000049947 */ /* 0x000fea0003800000 */
[----:B------:R3:W5:Y:S02]  /*4050*/  LDG.E.LTC128B.U16 R88, desc[UR12][R18.64+0xf2] ;  /* 0x0000f20c12587981 */ /* 0x000764000c1e1520 */
.L_x_146:
[----:B------:R-:W-:Y:S05]  /*4060*/  BSYNC B0 ;  /* 0x0000000000007941 */ /* 0x000fea0003800000 */
.L_x_145:
[----:B-----5:R-:W-:Y:S02]  /*4070*/  HADD2.F32 R2, -RZ, R88.H0_H0 ;  /* 0x20000058ff027230 */ /* 0x020fe40000004100 */
[----:B------:R-:W-:Y:S01]  /*4080*/  IMAD.X R3, RZ, RZ, R3, P0 ;  /* 0x000000ffff037224 */ /* 0x000fe200000e0603 */
[----:B------:R-:W-:Y:S01]  /*4090*/  ISETP.GT.AND P0, PT, R10, 0x40, PT ;  /* 0x000000400a00780c */ /* 0x000fe20003f04270 */
[----:B0-----:R-:W-:-:S04]  /*40a0*/  IMAD.WIDE.U32 R12, R91, UR6, R4 ;  /* 0x000000065b0c7c25 */ /* 0x001fc8000f8e0004 */
[----:B------:R-:W-:Y:S01]  /*40b0*/  FMUL R2, R2, R9 ;  /* 0x0000000902027220 */ /* 0x000fe20000400000 */
[----:B------:R-:W-:Y:S01]  /*40c0*/  ISETP.GT.AND P3, PT, R0, RZ, P0 ;  /* 0x000000ff0000720c */ /* 0x000fe20000764270 */
[----:B-123--:R-:W-:Y:S02]  /*40d0*/  IMAD R18, R3, UR6, RZ ;  /* 0x0000000603127c24 */ /* 0x00efe4000f8e02ff */
[----:B------:R-:W-:Y:S02]  /*40e0*/  FFMA R2, R151, R8, R2 ;  /* 0x0000000897027223 */ /* 0x000fe40000000002 */
[----:B------:R-:W-:-:S03]  /*40f0*/  IMAD R93, R91, UR7, R18 ;  /* 0x000000075b5d7c24 */ /* 0x000fc6000f8e0212 */
[----:B------:R-:W-:Y:S01]  /*4100*/  F2FP.F16.F32.PACK_AB R18, RZ, R2 ;  /* 0x00000002ff12723e */ /* 0x000fe200000000ff */
[----:B------:R-:W-:Y:S01]  /*4110*/  IMAD.IADD R3, R13, 0x1, R93 ;  /* 0x000000010d037824 */ /* 0x000fe200078e025d */
[----:B------:R-:W-:-:S03]  /*4120*/  LEA R2, P2, R12, UR8, 0x1 ;  /* 0x000000080c027c11 */ /* 0x000fc6000f8408ff */
[----:B------:R0:W-:Y:S01]  /*4130*/  @P1 STG.E.U16 desc[UR12][R22.64+0xf2], R18 ;  /* 0x0000f21216001986 */ /* 0x0001e2000c10150c */
        /* <DEDUP_REMOVED lines=15> */
.L_x_148:
[----:B------:R-:W-:Y:S05]  /*4230*/  BSYNC B0 ;  /* 0x0000000000007941 */ /* 0x000fea0003800000 */
.L_x_147:
[----:B-----5:R-:W-:Y:S01]  /*4240*/  HADD2.F32 R16, -RZ, R88.H0_H0 ;  /* 0x20000058ff107230 */ /* 0x020fe20000004100 */
[----:B------:R-:W-:Y:S01]  /*4250*/  ISETP.GT.AND P1, PT, R10, 0x48, PT ;  /* 0x000000480a00780c */ /* 0x000fe20003f24270 */
[----:B------:R-:W-:Y:S01]  /*4260*/  IMAD.WIDE.U32 R14, R91, UR6, R14 ;  /* 0x000000065b0e7c25 */ /* 0x000fe2000f8e000e */
[----:B------:R-:W-:Y:S03]  /*4270*/  BSSY B0, `(.L_x_149) ;  /* 0x000000e000007945 */ /* 0x000fe60003800000 */
[----:B------:R-:W-:Y:S01]  /*4280*/  FMUL R16, R16, R9 ;  /* 0x0000000910107220 */ /* 0x000fe20000400000 */
[----:B------:R-:W-:Y:S01]  /*4290*/  @P2 IMAD.MOV.U32 R10, RZ, RZ, R12 ;  /* 0x000000ffff0a2224 */ /* 0x000fe200078e000c */
[----:B0-----:R-:W-:Y:S02]  /*42a0*/  IADD3 R11, P3, R4, R14, RZ ;  /* 0x0000000e040b7210 */ /* 0x001fe40007f7e0ff */
[----:B------:R-:W-:-:S02]  /*42b0*/  FFMA R16, R25, R8, R16 ;  /* 0x0000000819107223 */ /* 0x000fc40000000010 */
[----:B------:R-:W-:Y:S02]  /*42c0*/  IADD3.X R14, R5, R93, R15, P3, !PT ;  /* 0x0000005d050e7210 */ /* 0x000fe40001ffe40f */
[C---:B------:R-:W-:Y:S02]  /*42d0*/  LEA R4, P4, R11.reuse, UR8, 0x1 ;  /* 0x000000080b047c11 */ /* 0x040fe4000f8808ff */
[----:B------:R-:W-:Y:S02]  /*42e0*/  F2FP.F16.F32.PACK_AB R16, RZ, R16 ;  /* 0x00000010ff10723e */ /* 0x000fe400000000ff */
[----:B------:R-:W-:Y:S01]  /*42f0*/  LEA.HI.X R5, R11, UR9, R14, 0x1, P4 ;  /* 0x000000090b057c11 */ /* 0x000fe2000a0f0c0e */
[----:B------:R-:W-:Y:S01]  /*4300*/  @P2 IMAD.MOV.U32 R11, RZ, RZ, R13 ;  /* 0x000000ffff0b2224 */ /* 0x000fe200078e000d */
[----:B------:R-:W-:-:S04]  /*4310*/  ISETP.GT.AND P3, PT, R0, RZ, P1 ;  /* 0x000000ff0000720c */ /* 0x000fc80000f64270 */
[----:B------:R0:W-:Y:S09]  /*4320*/  @P2 STG.E.U16 desc[UR12][R10.64+0x2], R16 ;  /* 0x000002100a002986 */ /* 0x0001f2000c10150c */
[----:B------:R-:W-:Y:S05]  /*4330*/  @!P3 BRA `(.L_x_150) ;  /* 0x000000000004b947 */ /* 0x000fea0003800000 */
[----:B------:R2:W5:Y:S02]  /*4340*/  LDG.E.LTC128B.U16 R88, desc[UR12][R4.64] ;  /* 0x0000000c04587981 */ /* 0x000564000c1e1520 */
.L_x_150:
[----:B------:R-:W-:Y:S05]  /*4350*/  BSYNC B0 ;  /* 0x0000000000007941 */ /* 0x000fea0003800000 */
.L_x_149:
[----:B0----5:R-:W-:Y:S01]  /*4360*/  HADD2.F32 R10, -RZ, R88.H0_H0 ;  /* 0x20000058ff0a7230 */ /* 0x021fe20000004100 */
[----:B------:R-:W-:Y:S01]  /*4370*/  IADD3 R14, P4, R12, R17, RZ ;  /* 0x000000110c0e7210 */ /* 0x000fe20007f9e0ff */
[----:B------:R-:W-:Y:S01]  /*4380*/  BSSY B0, `(.L_x_151) ;  /* 0x0000009000007945 */ /* 0x000fe20003800000 */
[----:B------:R-:W-:Y:S02]  /*4390*/  ISETP.GT.AND P2, PT, R0, 0x1, P1 ;  /* 0x000000010000780c */ /* 0x000fe40000f44270 */
[----:B------:R-:W-:Y:S01]  /*43a0*/  FMUL R11, R10, R9 ;  /* 0x000000090a0b7220 */ /* 0x000fe20000400000 */
[----:B------:R-:W-:-:S03]  /*43b0*/  IMAD.X R15, R13, 0x1, R21, P4 ;  /* 0x000000010d0f7824 */ /* 0x000fc600020e0615 */
[----:B------:R-:W-:-:S05]  /*43c0*/  FFMA R11, R26, R8, R11 ;  /* 0x000000081a0b7223 */ /* 0x000fca000000000b */
[----:B------:R-:W-:-:S05]  /*43d0*/  F2FP.F16.F32.PACK_AB R11, RZ, R11 ;  /* 0x0000000bff0b723e */ /* 0x000fca00000000ff */
[----:B------:R0:W-:Y:S01]  /*43e0*/  @P3 STG.E.U16 desc[UR12][R14.64], R11 ;  /* 0x0000000b0e003986 */ /* 0x0001e2000c10150c */
[----:B------:R-:W-:Y:S05]  /*43f0*/  @!P2 BRA `(.L_x_152) ;  /* 0x000000000004a947 */ /* 0x000fea0003800000 */
[----:B------:R3:W5:Y:S02]  /*4400*/  LDG.E.LTC128B.U16 R88, desc[UR12][R4.64+0x2] ;  /* 0x0000020c04587981 */ /* 0x000764000c1e1520 */
.L_x_152:
[----:B------:R-:W-:Y:S05]  /*4410*/  BSYNC B0 ;  /* 0x0000000000007941 */ /* 0x000fea0003800000 */
.L_x_151:
[----:B-----5:R-:W-:Y:S01]  /*4420*/  HADD2.F32 R10, -RZ, R88.H0_H0 ;  /* 0x20000058ff0a7230 */ /* 0x020fe20000004100 */
[----:B------:R-:W-:Y:S01]  /*4430*/  ISETP.GT.AND P3, PT, R0, 0x8, P0 ;  /* 0x000000080000780c */ /* 0x000fe20000764270 */
[----:B0-----:R-:W-:Y:S01]  /*4440*/  @P2 IMAD.MOV.U32 R11, RZ, RZ, R15 ;  /* 0x000000ffff0b2224 */ /* 0x001fe200078e000f */
[----:B------:R-:W-:Y:S02]  /*4450*/  BSSY B0, `(.L_x_153) ;  /* 0x0000009000007945 */ /* 0x000fe40003800000 */
[----:B------:R-:W-:-:S04]  /*4460*/  FMUL R10, R10, R9 ;  /* 0x000000090a0a7220 */ /* 0x000fc80000400000 */
[----:B------:R-:W-:-:S05]  /*4470*/  FFMA R10, R27, R8, R10 ;  /* 0x000000081b0a7223 */ /* 0x000fca000000000a */
[----:B------:R-:W-:-:S04]  /*4480*/  F2FP.F16.F32.PACK_AB R10, RZ, R10 ;  /* 0x0000000aff0a723e */ /* 0x000fc800000000ff */
[----:B------:R-:W-:Y:S01]  /*4490*/  PRMT R16, R10, 0x7610, R16 ;  /* 0x000076100a107816 */ /* 0x000fe20000000010 */
[----:B------:R-:W-:-:S05]  /*44a0*/  @P2 IMAD.MOV.U32 R10, RZ, RZ, R14 ;  /* 0x000000ffff0a2224 */ /* 0x000fca00078e000e */
[----:B------:R0:W-:Y:S01]  /*44b0*/  @P2 STG.E.U16 desc[UR12][R10.64+0x2], R16 ;  /* 0x000002100a002986 */ /* 0x0001e2000c10150c */
[----:B------:R-:W-:Y:S05]  /*44c0*/  @!P3 BRA `(.L_x_154) ;  /* 0x000000000004b947 */ /* 0x000fea0003800000 */
[----:B------:R4:W5:Y:S02]  /*44d0*/  LDG.E.LTC128B.U16 R88, desc[UR12][R2.64+0x10] ;  /* 0x0000100c02587981 */ /* 0x000964000c1e1520 */
.L_x_154:
[----:B------:R-:W-:Y:S05]  /*44e0*/  BSYNC B0 ;  /* 0x0000000000007941 */ /* 0x000fea0003800000 */
.L_x_153:
[----:B0----5:R-:W-:Y:S01]  /*44f0*/  HADD2.F32 R10, -RZ, R88.H0_H0 ;  /* 0x20000058ff0a7230 */ /* 0x021fe20000004100 */
[----:B------:R-:W-:Y:S01]  /*4500*/  ISETP.GT.AND P2, PT, R0, 0x9, P0 ;  /* 0x000000090000780c */ /* 0x000fe20000744270 */
[----:B------:R-:W-:Y:S03]  /*4510*/  BSSY B0, `(.L_x_155) ;  /* 0x000000a000007945 */ /* 0x000fe60003800000 */
[----:B------:R-:W-:Y:S01]  /*4520*/  FMUL R11, R10, R9 ;  /* 0x000000090a0b7220 */ /* 0x000fe20000400000 */
[----:B------:R-:W-:-:S03]  /*4530*/  IMAD.MOV.U32 R10, RZ, RZ, R12 ;  /* 0x000000ffff0a7224 */ /* 0x000fc600078e000c */
[----:B------:R-:W-:-:S05]  /*4540*/  FFMA R11, R28, R8, R11 ;  /* 0x000000081c0b7223 */ /* 0x000fca000000000b */
[----:B------:R-:W-:-:S04]  /*4550*/  F2FP.F16.F32.PACK_AB R11, RZ, R11 ;  /* 0x0000000bff0b723e */ /* 0x000fc800000000ff */
[----:B------:R-:W-:Y:S01]  /*4560*/  PRMT R16, R11, 0x7610, R16 ;  /* 0x000076100b107816 */ /* 0x000fe20000000010 */
[----:B------:R-:W-:-:S05]  /*4570*/  IMAD.MOV.U32 R11, RZ, RZ, R13 ;  /* 0x000000ffff0b7224 */ /* 0x000fca00078e000d */
[----:B------:R0:W-:Y:S01]  /*4580*/  @P3 STG.E.U16 desc[UR12][R10.64+0x10], R16 ;  /* 0x000010100a003986 */ /* 0x0001e2000c10150c */
[----:B------:R-:W-:Y:S05]  /*4590*/  @!P2 BRA `(.L_x_156) ;  /* 0x000000000004a947 */ /* 0x000fea0003800000 */
[----:B------:R0:W5:Y:S02]  /*45a0*/  LDG.E.LTC128B.U16 R88, desc[UR12][R2.64+0x12] ;  /* 0x0000120c02587981 */ /* 0x000164000c1e1520 */
.L_x_156:
[----:B------:R-:W-:Y:S05]  /*45b0*/  BSYNC B0 ;  /* 0x0000000000007941 */ /* 0x000fea0003800000 */
.L_x_155:
        /* <DEDUP_REMOVED lines=9> */
.L_x_158:
[----:B------:R-:W-:Y:S05]  /*4650*/  BSYNC B0 ;  /* 0x0000000000007941 */ /* 0x000fea0003800000 */
.L_x_157:
        /* <DEDUP_REMOVED lines=9> */
.L_x_160:
[----:B------:R-:W-:Y:S05]  /*46f0*/  BSYNC B0 ;  /* 0x0000000000007941 */ /* 0x000fea0003800000 */
.L_x_159:
[----:B-----5:R-:W-:Y:S01]  /*4700*/  HADD2.F32 R12, -RZ, R88.H0_H0 ;  /* 0x20000058ff0c7230 */ /* 0x020fe20000004100 */
[----:B------:R-:W-:Y:S01]  /*4710*/  IADD3 R6, P4, P5, R17, R6, R19 ;  /* 0x0000000611067210 */ /* 0x000fe20007d9e013 */
[----:B------:R-:W-:Y:S01]  /*4720*/  BSSY B0, `(.L_x_161) ;  /* 0x0000009000007945 */ /* 0x000fe20003800000 */
[----:B------:R-:W-:Y:S02]  /*4730*/  ISETP.GT.AND P3, PT, R0, 0x10, P0 ;  /* 0x000000100000780c */ /* 0x000fe40000764270 */
[----:B------:R-:W-:Y:S01]  /*4740*/  FMUL R12, R12, R9 ;  /* 0x000000090c0c7220 */ /* 0x000fe20000400000 */
[----:B------:R-:W-:-:S03]  /*4750*/  IADD3.X R7, R21, R7, R89, P4, P5 ;  /* 0x0000000715077210 */ /* 0x000fc600027ea459 */
[----:B------:R-:W-:-:S05]  /*4760*/  FFMA R12, R31, R8, R12 ;  /* 0x000000081f0c7223 */ /* 0x000fca000000000c */
[----:B------:R-:W-:-:S05]  /*4770*/  F2FP.F16.F32.PACK_AB R12, RZ, R12 ;  /* 0x0000000cff0c723e */ /* 0x000fca00000000ff */
[----:B------:R0:W-:Y:S01]  /*4780*/  @P2 STG.E.U16 desc[UR12][R6.64+0x12], R12 ;  /* 0x0000120c06002986 */ /* 0x0001e2000c10150c */
[----:B------:R-:W-:Y:S05]  /*4790*/  @!P3 BRA `(.L_x_162) ;  /* 0x000000000004b947 */ /* 0x000fea0003800000 */
[----:B------:R0:W5:Y:S02]  /*47a0*/  LDG.E.LTC128B.U16 R88, desc[UR12][R2.64+0x20] ;  /* 0x0000200c02587981 */ /* 0x000164000c1e1520 */
.L_x_162:
[----:B------:R-:W-:Y:S05]  /*47b0*/  BSYNC B0 ;  /* 0x0000000000007941 */ /* 0x000fea0003800000 */
.L_x_161:
        /* <DEDUP_REMOVED lines=9> */
.L_x_164:
[----:B------:R-:W-:Y:S05]  /*4850*/  BSYNC B0 ;  /* 0x0000000000007941 */ /* 0x000fea0003800000 */
.L_x_163:
        /* <DEDUP_REMOVED lines=9> */
.L_x_166:
[----:B------:R-:W-:Y:S05]  /*48f0*/  BSYNC B0 ;  /* 0x0000000000007941 */ /* 0x000fea0003800000 */
.L_x_165:
        /* <DEDUP_REMOVED lines=9> */
.L_x_168:
[----:B------:R-:W-:Y:S05]  /*4990*/  BSYNC B0 ;  /* 0x0000000000007941 */ /* 0x000fea0003800000 */
.L_x_167:
        /* <DEDUP_REMOVED lines=9> */
.L_x_170:
[----:B------:R-:W-:Y:S05]  /*4a30*/  BSYNC B0 ;  /* 0x0000000000007941 */ /* 0x000fea0003800000 */
.L_x_169:
        /* <DEDUP_REMOVED lines=9> */
.L_x_172:
[----:B------:R-:W-:Y:S05]  /*4ad0*/  BSYNC B0 ;  /* 0x0000000000007941 */ /* 0x000fea0003800000 */
.L_x_171:
        /* <DEDUP_REMOVED lines=9> */
.L_x_174:
[----:B------:R-:W-:Y:S05]  /*4b70*/  BSYNC B0 ;  /* 0x0000000000007941 */ /* 0x000fea0003800000 */
.L_x_173:
        /* <DEDUP_REMOVED lines=9> */
.L_x_176:
[----:B------:R-:W-:Y:S05]  /*4c10*/  BSYNC B0 ;  /* 0x0000000000007941 */ /* 0x000fea0003800000 */
.L_x_175:
        /* <DEDUP_REMOVED lines=9> */
.L_x_178:
[----:B------:R-:W-:Y:S05]  /*4cb0*/  BSYNC B0 ;  /* 0x0000000000007941 */ /* 0x000fea0003800000 */
.L_x_177:
        /* <DEDUP_REMOVED lines=9> */
.L_x_180:
[----:B------:R-:W-:Y:S05]  /*4d50*/  BSYNC B0 ;  /* 0x0000000000007941 */ /* 0x000fea0003800000 */
.L_x_179:
        /* <DEDUP_REMOVED lines=9> */
.L_x_182:
[----:B------:R-:W-:Y:S05]  /*4df0*/  BSYNC B0 ;  /* 0x0000000000007941 */ /* 0x000fea0003800000 */
.L_x_181:
        /* <DEDUP_REMOVED lines=9> */
.L_x_184:
[----:B------:R-:W-:Y:S05]  /*4e90*/  BSYNC B0 ;  /* 0x0000000000007941 */ /* 0x000fea0003800000 */
.L_x_183:
        /* <DEDUP_REMOVED lines=9> */
.L_x_186:
[----:B------:R-:W-:Y:S05]  /*4f30*/  BSYNC B0 ;  /* 0x0000000000007941 */ /* 0x000fea0003800000 */
.L_x_185:
        /* <DEDUP_REMOVED lines=9> */
.L_x_188:
[----:B------:R-:W-:Y:S05]  /*4fd0*/  BSYNC B0 ;  /* 0x0000000000007941 */ /* 0x000fea0003800000 */
.L_x_187:
        /* <DEDUP_REMOVED lines=9> */
.L_x_190:
[----:B------:R-:W-:Y:S05]  /*5070*/  BSYNC B0 ;  /* 0x0000000000007941 */ /* 0x000fea0003800000 */
.L_x_189:
        /* <DEDUP_REMOVED lines=9> */
.L_x_192:
[----:B------:R-:W-:Y:S05]  /*5110*/  BSYNC B0 ;  /* 0x0000000000007941 */ /* 0x000fea0003800000 */
.L_x_191:
        /* <DEDUP_REMOVED lines=9> */
.L_x_194:
[----:B------:R-:W-:Y:S05]  /*51b0*/  BSYNC B0 ;  /* 0x0000000000007941 */ /* 0x000fea0003800000 */
.L_x_193:
        /* <DEDUP_REMOVED lines=9> */
.L_x_196:
[----:B------:R-:W-:Y:S05]  /*5250*/  BSYNC B0 ;  /* 0x0000000000007941 */ /* 0x000fea0003800000 */
.L_x_195:
        /* <DEDUP_REMOVED lines=9> */
.L_x_198:
[----:B------:R-:W-:Y:S05]  /*52f0*/  BSYNC B0 ;  /* 0x0000000000007941 */ /* 0x000fea0003800000 */
.L_x_197:
        /* <DEDUP_REMOVED lines=9> */
.L_x_200:
[----:B------:R-:W-:Y:S05]  /*5390*/  BSYNC B0 ;  /* 0x0000000000007941 */ /* 0x000fea0003800000 */
.L_x_199:
        /* <DEDUP_REMOVED lines=9> */
.L_x_202:
[----:B------:R-:W-:Y:S05]  /*5430*/  BSYNC B0 ;  /* 0x0000000000007941 */ /* 0x000fea0003800000 */
.L_x_201:
        /* <DEDUP_REMOVED lines=9> */
.L_x_204:
[----:B------:R-:W-:Y:S05]  /*54d0*/  BSYNC B0 ;  /* 0x0000000000007941 */ /* 0x000fea0003800000 */
.L_x_203:
        /* <DEDUP_REMOVED lines=9> */
.L_x_206:
[----:B------:R-:W-:Y:S05]  /*5570*/  BSYNC B0 ;  /* 0x0000000000007941 */ /* 0x000fea0003800000 */
.L_x_205:
        /* <DEDUP_REMOVED lines=9> */
.L_x_208:
[----:B------:R-:W-:Y:S05]  /*5610*/  BSYNC B0 ;  /* 0x0000000000007941 */ /* 0x000fea0003800000 */
.L_x_207:
        /* <DEDUP_REMOVED lines=9> */
.L_x_210:
[----:B------:R-:W-:Y:S05]  /*56b0*/  BSYNC B0 ;  /* 0x0000000000007941 */ /* 0x000fea0003800000 */
.L_x_209:
        /* <DEDUP_REMOVED lines=9> */
.L_x_212:
[----:B------:R-:W-:Y:S05]  /*5750*/  BSYNC B0 ;  /* 0x0000000000007941 */ /* 0x000fea0003800000 */
.L_x_211:
        /* <DEDUP_REMOVED lines=9> */
.L_x_214:
[----:B------:R-:W-:Y:S05]  /*57f0*/  BSYNC B0 ;  /* 0x0000000000007941 */ /* 0x000fea0003800000 */
.L_x_213:
        /* <DEDUP_REMOVED lines=9> */
.L_x_216:
[----:B------:R-:W-:Y:S05]  /*5890*/  BSYNC B0 ;  /* 0x0000000000007941 */ /* 0x000fea0003800000 */
.L_x_215:
        /* <DEDUP_REMOVED lines=9> */
.L_x_218:
[----:B------:R-:W-:Y:S05]  /*5930*/  BSYNC B0 ;  /* 0x0000000000007941 */ /* 0x000fea0003800000 */
.L_x_217:
        /* <DEDUP_REMOVED lines=9> */
.L_x_220:
[----:B------:R-:W-:Y:S05]  /*59d0*/  BSYNC B0 ;  /* 0x0000000000007941 */ /* 0x000fea0003800000 */
.L_x_219:
        /* <DEDUP_REMOVED lines=9> */
.L_x_222:
[----:B------:R-:W-:Y:S05]  /*5a70*/  BSYNC B0 ;  /* 0x0000000000007941 */ /* 0x000fea0003800000 */
.L_x_221:
        /* <DEDUP_REMOVED lines=9> */
.L_x_224:
[----:B------:R-:W-:Y:S05]  /*5b10*/  BSYNC B0 ;  /* 0x0000000000007941 */ /* 0x000fea0003800000 */
.L_x_223:
        /* <DEDUP_REMOVED lines=9> */
.L_x_226:
[----:B------:R-:W-:Y:S05]  /*5bb0*/  BSYNC B0 ;  /* 0x0000000000007941 */ /* 0x000fea0003800000 */
.L_x_225:
        /* <DEDUP_REMOVED lines=9> */
.L_x_228:
[----:B------:R-:W-:Y:S05]  /*5c50*/  BSYNC B0 ;  /* 0x0000000000007941 */ /* 0x000fea0003800000 */
.L_x_227:
        /* <DEDUP_REMOVED lines=9> */
.L_x_230:
[----:B------:R-:W-:Y:S05]  /*5cf0*/  BSYNC B0 ;  /* 0x0000000000007941 */ /* 0x000fea0003800000 */
.L_x_229:
        /* <DEDUP_REMOVED lines=9> */
.L_x_232:
[----:B------:R-:W-:Y:S05]  /*5d90*/  BSYNC B0 ;  /* 0x0000000000007941 */ /* 0x000fea0003800000 */
.L_x_231:
        /* <DEDUP_REMOVED lines=9> */
.L_x_234:
[----:B------:R-:W-:Y:S05]  /*5e30*/  BSYNC B0 ;  /* 0x0000000000007941 */ /* 0x000fea0003800000 */
.L_x_233:
        /* <DEDUP_REMOVED lines=9> */
.L_x_236:
[----:B------:R-:W-:Y:S05]  /*5ed0*/  BSYNC B0 ;  /* 0x0000000000007941 */ /* 0x000fea0003800000 */
.L_x_235:
        /* <DEDUP_REMOVED lines=9> */
.L_x_238:
[----:B------:R-:W-:Y:S05]  /*5f70*/  BSYNC B0 ;  /* 0x0000000000007941 */ /* 0x000fea0003800000 */
.L_x_237:
        /* <DEDUP_REMOVED lines=9> */
.L_x_240:
[----:B------:R-:W-:Y:S05]  /*6010*/  BSYNC B0 ;  /* 0x0000000000007941 */ /* 0x000fea0003800000 */
.L_x_239:
        /* <DEDUP_REMOVED lines=9> */
.L_x_242:
[----:B------:R-:W-:Y:S05]  /*60b0*/  BSYNC B0 ;  /* 0x0000000000007941 */ /* 0x000fea0003800000 */
.L_x_241:
        /* <DEDUP_REMOVED lines=9> */
.L_x_244:
[----:B------:R-:W-:Y:S05]  /*6150*/  BSYNC B0 ;  /* 0x0000000000007941 */ /* 0x000fea0003800000 */
.L_x_243:
        /* <DEDUP_REMOVED lines=9> */
.L_x_246:
[----:B------:R-:W-:Y:S05]  /*61f0*/  BSYNC B0 ;  /* 0x0000000000007941 */ /* 0x000fea0003800000 */
.L_x_245:
        /* <DEDUP_REMOVED lines=9> */
.L_x_248:
[----:B------:R-:W-:Y:S05]  /*6290*/  BSYNC B0 ;  /* 0x0000000000007941 */ /* 0x000fea0003800000 */
.L_x_247:
        /* <DEDUP_REMOVED lines=9> */
.L_x_250:
[----:B------:R-:W-:Y:S05]  /*6330*/  BSYNC B0 ;  /* 0x0000000000007941 */ /* 0x000fea0003800000 */
.L_x_249:
        /* <DEDUP_REMOVED lines=9> */
.L_x_252:
[----:B------:R-:W-:Y:S05]  /*63d0*/  BSYNC B0 ;  /* 0x0000000000007941 */ /* 0x000fea0003800000 */
.L_x_251:
        /* <DEDUP_REMOVED lines=9> */
.L_x_254:
[----:B------:R-:W-:Y:S05]  /*6470*/  BSYNC B0 ;  /* 0x0000000000007941 */ /* 0x000fea0003800000 */
.L_x_253:
        /* <DEDUP_REMOVED lines=9> */
.L_x_256:
[----:B------:R-:W-:Y:S05]  /*6510*/  BSYNC B0 ;  /* 0x0000000000007941 */ /* 0x000fea0003800000 */
.L_x_255:
        /* <DEDUP_REMOVED lines=9> */
.L_x_258:
[----:B------:R-:W-:Y:S05]  /*65b0*/  BSYNC B0 ;  /* 0x0000000000007941 */ /* 0x000fea0003800000 */
.L_x_257:
        /* <DEDUP_REMOVED lines=9> */
.L_x_260:
[----:B------:R-:W-:Y:S05]  /*6650*/  BSYNC B0 ;  /* 0x0000000000007941 */ /* 0x000fea0003800000 */
.L_x_259:
        /* <DEDUP_REMOVED lines=9> */
.L_x_262:
[----:B------:R-:W-:Y:S05]  /*66f0*/  BSYNC B0 ;  /* 0x0000000000007941 */ /* 0x000fea0003800000 */
.L_x_261:
        /* <DEDUP_REMOVED lines=9> */
.L_x_264:
[----:B------:R-:W-:Y:S05]  /*6790*/  BSYNC B0 ;  /* 0x0000000000007941 */ /* 0x000fea0003800000 */
.L_x_263:
        /* <DEDUP_REMOVED lines=9> */
.L_x_266:
[----:B------:R-:W-:Y:S05]  /*6830*/  BSYNC B0 ;  /* 0x0000000000007941 */ /* 0x000fea0003800000 */
.L_x_265:
        /* <DEDUP_REMOVED lines=9> */
.L_x_268:
[----:B------:R-:W-:Y:S05]  /*68d0*/  BSYNC B0 ;  /* 0x0000000000007941 */ /* 0x000fea0003800000 */
.L_x_267:
[----:B01--45:R-:W-:Y:S01]  /*68e0*/  HADD2.F32 R2, -RZ, R88.H0_H0 ;  /* 0x20000058ff027230 */ /* 0x033fe20000004100 */
        /* <DEDUP_REMOVED lines=8> */
.L_x_270:
[----:B------:R-:W-:Y:S05]  /*6970*/  BSYNC B0 ;  /* 0x0000000000007941 */ /* 0x000fea0003800000 */
.L_x_269:
[----:B0----5:R-:W-:Y:S01]  /*6980*/  HADD2.F32 R2, -RZ, R88.H0_H0 ;  /* 0x20000058ff027230 */ /* 0x021fe20000004100 */
[----:B------:R-:W-:Y:S01]  /*6990*/  ISETP.GT.AND P1, PT, R0, 0x79, P1 ;  /* 0x000000790000780c */ /* 0x000fe20000f24270 */
[----:B------:R-:W-:Y:S03]  /*69a0*/  BSSY B0, `(.L_x_271) ;  /* 0x000000a000007945 */ /* 0x000fe60003800000 */
        /* <DEDUP_REMOVED lines=9> */
.L_x_272:
[----:B------:R-:W-:Y:S05]  /*6a40*/  BSYNC B0 ;  /* 0x0000000000007941 */ /* 0x000fea0003800000 */
.L_x_271:
[----:B-----5:R-:W-:-:S05]  /*6a50*/  HADD2.F32 R88, -RZ, R88.H0_H0 ;  /* 0x20000058ff587230 */ /* 0x020fca0000004100 */
[----:B------:R-:W-:-:S04]  /*6a60*/  FMUL R88, R88, R9 ;  /* 0x0000000958587220 */ /* 0x000fc80000400000 */
[----:B------:R-:W-:Y:S01]  /*6a70*/  FFMA R88, R87, R8, R88 ;  /* 0x0000000857587223 */ /* 0x000fe20000000058 */
[----:B------:R-:W-:Y:S06]  /*6a80*/  @!P1 EXIT ;  /* 0x000000000000994d */ /* 0x000fec0003800000 */
[----:B------:R-:W-:-:S05]  /*6a90*/  F2FP.F16.F32.PACK_AB R88, RZ, R88 ;  /* 0x00000058ff58723e */ /* 0x000fca00000000ff */
[----:B------:R-:W-:Y:S01]  /*6aa0*/  STG.E.U16 desc[UR12][R6.64+0xf2], R88 ;  /* 0x0000f25806007986 */ /* 0x000fe2000c10150c */
[----:B------:R-:W-:Y:S05]  /*6ab0*/  EXIT ;  /* 0x000000000000794d */ /* 0x000fea0003800000 */
.L_x_22:
[----:B------:R-:W-:Y:S01]  /*6ac0*/  ULDC.64 UR4, c[0x0][0x650] ;  /* 0x0001940000047ab9 */ /* 0x000fe20000000a00 */
[-C--:B-1----:R-:W-:Y:S01]  /*6ad0*/  FMUL R88, R88, R8.reuse ;  /* 0x0000000858587220 */ /* 0x082fe20000400000 */
[----:B------:R-:W-:Y:S01]  /*6ae0*/  LEA R2, P1, R14, UR4, 0x1 ;  /* 0x000000040e027c11 */ /* 0x000fe2000f8208ff */
[----:B------:R-:W-:Y:S01]  /*6af0*/  IMAD.SHL.U32 R9, R21, 0x2, RZ ;  /* 0x0000000215097824 */ /* 0x000fe200078e00ff */
[----:B------:R-:W-:Y:S01]  /*6b00*/  ISETP.GT.AND P3, PT, R10, 0x8, PT ;  /* 0x000000080a00780c */ /* 0x000fe20003f64270 */
[-C--:B------:R-:W-:Y:S01]  /*6b10*/  FMUL R89, R89, R8.reuse ;  /* 0x0000000859597220 */ /* 0x080fe20000400000 */
[----:B------:R-:W-:Y:S01]  /*6b20*/  LEA.HI.X R3, R14, UR5, R19, 0x1, P1 ;  /* 0x000000050e037c11 */ /* 0x000fe200088f0c13 */
[----:B------:R-:W-:Y:S01]  /*6b30*/  FMUL R90, R90, R8 ;  /* 0x000000085a5a7220 */ /* 0x000fe20000400000 */
[----:B------:R-:W-:Y:S01]  /*6b40*/  F2FP.F16.F32.PACK_AB R88, RZ, R88 ;  /* 0x00000058ff58723e */ /* 0x000fe200000000ff */
[-C--:B------:R-:W-:Y:S01]  /*6b50*/  FMUL R91, R91, R8.reuse ;  /* 0x000000085b5b7220 */ /* 0x080fe20000400000 */
[----:B------:R-:W-:Y:S01]  /*6b60*/  ISETP.GT.AND P4, PT, R0, 0x1, P2 ;  /* 0x000000010000780c */ /* 0x000fe20001784270 */
[-C--:B------:R-:W-:Y:S01]  /*6b70*/  FMUL R92, R92, R8.reuse ;  /* 0x000000085c5c7220 */ /* 0x080fe20000400000 */
[----:B------:R-:W-:Y:S01]  /*6b80*/  ISETP.GT.AND P1, PT, R0, RZ, P3 ;  /* 0x000000ff0000720c */ /* 0x000fe20001f24270 */
[----:B------:R-:W-:Y:S01]  /*6b90*/  @P0 STG.E.U16 desc[UR12][R2.64], R88 ;  /* 0x0000005802000986 */ /* 0x000fe2000c10150c */
[----:B------:R-:W-:Y:S01]  /*6ba0*/  SHF.L.U64.HI R7, R21, 0x1, R20 ;  /* 0x0000000115077819 */ /* 0x000fe20000010214 */
[----:B------:R-:W-:Y:S01]  /*6bb0*/  FMUL R93, R93, R8 ;  /* 0x000000085d5d7220 */ /* 0x000fe20000400000 */
[----:B------:R-:W-:Y:S01]  /*6bc0*/  IADD3 R4, P0, R9, R2, RZ ;  /* 0x0000000209047210 */ /* 0x000fe20007f1e0ff */
[-C--:B------:R-:W-:Y:S01]  /*6bd0*/  FMUL R94, R94, R8.reuse ;  /* 0x000000085e5e7220 */ /* 0x080fe20000400000 */
[----:B------:R-:W-:Y:S01]  /*6be0*/  F2FP.F16.F32.PACK_AB R89, RZ, R89 ;  /* 0x00000059ff59723e */ /* 0x000fe200000000ff */
[----:B------:R-:W-:Y:S01]  /*6bf0*/  FMUL R95, R95, R8 ;  /* 0x000000085f5f7220 */ /* 0x000fe20000400000 */
[----:B------:R-:W-:Y:S01]  /*6c00*/  F2FP.F16.F32.PACK_AB R90, RZ, R90 ;  /* 0x0000005aff5a723e */ /* 0x000fe200000000ff */
[----:B------:R-:W-:Y:S01]  /*6c10*/  IMAD.X R5, R7, 0x1, R3, P0 ;  /* 0x0000000107057824 */ /* 0x000fe200000e0603 */
[C---:B------:R-:W-:Y:S01]  /*6c20*/  ISETP.GT.AND P5, PT, R0.reuse, 0x8, P2 ;  /* 0x000000080000780c */ /* 0x040fe200017a4270 */
[----:B------:R-:W-:Y:S01]  /*6c30*/  @P4 STG.E.U16 desc[UR12][R2.64+0x2], R89 ;  /* 0x0000025902004986 */ /* 0x000fe2000c10150c */
[----:B------:R-:W-:Y:S01]  /*6c40*/  ISETP.GT.AND P4, PT, R0, 0x1, P3 ;  /* 0x000000010000780c */ /* 0x000fe20001f84270 */
[-C--:B------:R-:W-:Y:S01]  /*6c50*/  FMUL R96, R96, R8.reuse ;  /* 0x0000000860607220 */ /* 0x080fe20000400000 */
[----:B------:R-:W-:Y:S01]  /*6c60*/  F2FP.F16.F32.PACK_AB R91, RZ, R91 ;  /* 0x0000005bff5b723e */ /* 0x000fe200000000ff */
[----:B------:R-:W-:Y:S01]  /*6c70*/  @P1 STG.E.U16 desc[UR12][R4.64], R90 ;  /* 0x0000005a04001986 */ /* 0x000fe2000c10150c */
[----:B------:R-:W-:Y:S01]  /*6c80*/  ISETP.GT.AND P1, PT, R0, 0x9, P2 ;  /* 0x000000090000780c */ /* 0x000fe20001724270 */
[----:B------:R-:W-:Y:S01]  /*6c90*/  FMUL R97, R97, R8 ;  /* 0x0000000861617220 */ /* 0x000fe20000400000 */
[----:B------:R-:W-:Y:S01]  /*6ca0*/  F2FP.F16.F32.PACK_AB R92, RZ, R92 ;  /* 0x0000005cff5c723e */ /* 0x000fe200000000ff */
[-C--:B------:R-:W-:Y:S01]  /*6cb0*/  FMUL R98, R98, R8.reuse ;  /* 0x0000000862627220 */ /* 0x080fe20000400000 */
[----:B------:R-:W-:Y:S01]  /*6cc0*/  F2FP.F16.F32.PACK_AB R93, RZ, R93 ;  /* 0x0000005dff5d723e */ /* 0x000fe200000000ff */
[-C--:B------:R-:W-:Y:S01]  /*6cd0*/  FMUL R99, R99, R8.reuse ;  /* 0x0000000863637220 */ /* 0x080fe20000400000 */
[----:B------:R-:W-:Y:S01]  /*6ce0*/  ISETP.GT.AND P0, PT, R0, 0x8, P3 ;  /* 0x000000080000780c */ /* 0x000fe20001f04270 */
[----:B------:R-:W-:Y:S01]  /*6cf0*/  FMUL R100, R100, R8 ;  /* 0x0000000864647220 */ /* 0x000fe20000400000 */
[----:B------:R-:W-:Y:S01]  /*6d00*/  F2FP.F16.F32.PACK_AB R94, RZ, R94 ;  /* 0x0000005eff5e723e */ /* 0x000fe200000000ff */
[----:B------:R-:W-:Y:S01]  /*6d10*/  @P4 STG.E.U16 desc[UR12][R4.64+0x2], R91 ;  /* 0x0000025b04004986 */ /* 0x000fe2000c10150c */
[----:B------:R-:W-:Y:S01]  /*6d20*/  F2FP.F16.F32.PACK_AB R95, RZ, R95 ;  /* 0x0000005fff5f723e */ /* 0x000fe200000000ff */
[-C--:B------:R-:W-:Y:S01]  /*6d30*/  FMUL R101, R101, R8.reuse ;  /* 0x0000000865657220 */ /* 0x080fe20000400000 */
[C---:B------:R-:W-:Y:S01]  /*6d40*/  ISETP.GT.AND P4, PT, R0.reuse, 0x10, P2 ;  /* 0x000000100000780c */ /* 0x040fe20001784270 */
[----:B------:R-:W-:Y:S01]  /*6d50*/  @P5 STG.E.U16 desc[UR12][R2.64+0x10], R92 ;  /* 0x0000105c02005986 */ /* 0x000fe2000c10150c */
[----:B------:R-:W-:Y:S01]  /*6d60*/  ISETP.GT.AND P5, PT, R0, 0x10, P3 ;  /* 0x000000100000780c */ /* 0x000fe20001fa4270 */
[----:B------:R-:W-:Y:S01]  /*6d70*/  FMUL R102, R102, R8 ;  /* 0x0000000866667220 */ /* 0x000fe20000400000 */
[----:B------:R-:W-:Y:S01]  /*6d80*/  F2FP.F16.F32.PACK_AB R96, RZ, R96 ;  /* 0x00000060ff60723e */ /* 0x000fe200000000ff */
[----:B------:R-:W-:Y:S01]  /*6d90*/  @P1 STG.E.U16 desc[UR12][R2.64+0x12], R93 ;  /* 0x0000125d02001986 */ /* 0x000fe2000c10150c */
[C---:B------:R-:W-:Y:S01]  /*6da0*/  ISETP.GT.AND P1, PT, R0.reuse, 0x9, P3 ;  /* 0x000000090000780c */ /* 0x040fe20001f24270 */
        /* <DEDUP_REMOVED lines=8> */
[----:B------:R-:W-:Y:S01]  /*6e30*/  FMUL R106, R106, R8 ;  /* 0x000000086a6a7220 */ /* 0x000fe20000400000 */
[----:B------:R-:W-:Y:S01]  /*6e40*/  F2FP.F16.F32.PACK_AB R100, RZ, R100 ;  /* 0x00000064ff64723e */ /* 0x000fe200000000ff */
[-C--:B------:R-:W-:Y:S01]  /*6e50*/  FMUL R107, R107, R8.reuse ;  /* 0x000000086b6b7220 */ /* 0x080fe20000400000 */
[----:B------:R-:W-:Y:S01]  /*6e60*/  F2FP.F16.F32.PACK_AB R101, RZ, R101 ;  /* 0x00000065ff65723e */ /* 0x000fe200000000ff */
        /* <DEDUP_REMOVED lines=21> */
[----:B------:R-:W-:Y:S01]  /*6fc0*/  ISETP.GT.AND P4, PT, R0, 0x21, P2 ;  /* 0x000000210000780c */ /* 0x000fe20001784270 */
[-C--:B------:R-:W-:Y:S01]  /*6fd0*/  FMUL R113, R113, R8.reuse ;  /* 0x0000000871717220 */ /* 0x080fe20000400000 */
[----:B------:R-:W-:Y:S01]  /*6fe0*/  F2FP.F16.F32.PACK_AB R107, RZ, R107 ;  /* 0x0000006bff6b723e */ /* 0x000fe200000000ff */
        /* <DEDUP_REMOVED lines=102> */
[-C--:B------:R-:W-:Y:S01]  /*7650*/  FMUL R144, R144, R8.reuse ;  /* 0x0000000890907220 */ /* 0x080fe20000400000 */
[----:B------:R-:W-:Y:S01]  /*7660*/  ISETP.GT.AND P6, PT, R0, 0x68, P3 ;  /* 0x000000680000780c */ /* 0x000fe20001fc4270 */
[----:B------:R-:W-:Y:S01]  /*7670*/  FMUL R145, R145, R8 ;  /* 0x0000000891917220 */ /* 0x000fe20000400000 */
[----:B------:R-:W-:Y:S01]  /*7680*/  F2FP.F16.F32.PACK_AB R138, RZ, R138 ;  /* 0x0000008aff8a723e */ /* 0x000fe200000000ff */
[-C--:B------:R-:W-:Y:S01]  /*7690*/  FMUL R146, R146, R8.reuse ;  /* 0x0000000892927220 */ /* 0x080fe20000400000 */
[----:B------:R-:W-:Y:S01]  /*76a0*/  F2FP.F16.F32.PACK_AB R139, RZ, R139 ;  /* 0x0000008bff8b723e */ /* 0x000fe200000000ff */
[----:B------:R-:W-:Y:S01]  /*76b0*/  @P1 STG.E.U16 desc[UR12][R4.64+0x80], R122 ;  /* 0x0000807a04001986 */ /* 0x000fe2000c10150c */
[C---:B------:R-:W-:Y:S01]  /*76c0*/  ISETP.GT.AND P1, PT, R0.reuse, 0x48, P3 ;  /* 0x000000480000780c */ /* 0x040fe20001f24270 */
[----:B------:R-:W-:Y:S01]  /*76d0*/  FMUL R147, R147, R8 ;  /* 0x0000000893937220 */ /* 0x000fe20000400000 */
[----:B------:R-:W-:Y:S01]  /*76e0*/  F2FP.F16.F32.PACK_AB R140, RZ, R140 ;  /* 0x0000008cff8c723e */ /* 0x000fe200000000ff */
[----:B------:R-:W-:Y:S01]  /*76f0*/  @P4 STG.E.U16 desc[UR12][R4.64+0x82], R123 ;  /* 0x0000827b04004986 */ /* 0x000fe2000c10150c */
[----:B------:R-:W-:Y:S01]  /*7700*/  ISETP.GT.AND P4, PT, R0, 0x49, P3 ;  /* 0x000000490000780c */ /* 0x000fe20001f84270 */
[----:B------:R-:W-:Y:S01]  /*7710*/  FMUL R148, R148, R8 ;  /* 0x0000000894947220 */ /* 0x000fe20000400000 */
[----:B------:R-:W-:Y:S01]  /*7720*/  F2FP.F16.F32.PACK_AB R141, RZ, R141 ;  /* 0x0000008dff8d723e */ /* 0x000fe200000000ff */
[----:B------:R-:W-:Y:S01]  /*7730*/  @P0 STG.E.U16 desc[UR12][R2.64+0x90], R124 ;  /* 0x0000907c02000986 */ /* 0x000fe2000c10150c */
[----:B------:R-:W-:Y:S01]  /*7740*/  ISETP.GT.AND P0, PT, R0, 0x50, P3 ;  /* 0x000000500000780c */ /* 0x000fe20001f04270 */
[----:B------:R-:W-:Y:S01]  /*7750*/  IMAD.SHL.U32 R15, R16, 0x2, RZ ;  /* 0x00000002100f7824 */ /* 0x000fe200078e00ff */
        /* <DEDUP_REMOVED lines=26> */
[----:B------:R-:W-:Y:S01]  /*7900*/  SHF.L.U64.HI R13, R16, 0x1, R11 ;  /* 0x00000001100d7819 */ /* 0x000fe2000001020b */
[-C--:B------:R-:W-:Y:S01]  /*7910*/  FMUL R28, R28, R8.reuse ;  /* 0x000000081c1c7220 */ /* 0x080fe20000400000 */
[----:B------:R-:W-:Y:S01]  /*7920*/  F2FP.F16.F32.PACK_AB R149, RZ, R149 ;  /* 0x00000095ff95723e */ /* 0x000fe200000000ff */
        /* <DEDUP_REMOVED lines=31> */
[----:B------:R-:W-:Y:S01]  /*7b20*/  ISETP.GT.AND P5, PT, R0, 0x69, P2 ;  /* 0x000000690000780c */ /* 0x000fe200017a4270 */
[-C--:B------:R-:W-:Y:S01]  /*7b30*/  FMUL R38, R38, R8.reuse ;  /* 0x0000000826267220 */ /* 0x080fe20000400000 */
[----:B------:R-:W-:Y:S01]  /*7b40*/  F2FP.F16.F32.PACK_AB R31, RZ, R31 ;  /* 0x0000001fff1f723e */ /* 0x000fe200000000ff */
[----:B------:R-:W-:Y:S01]  /*7b50*/  @P1 STG.E.U16 desc[UR12][R4.64+0xc0], R138 ;  /* 0x0000c08a04001986 */ /* 0x000fe2000c10150c */
[C---:B------:R-:W-:Y:S01]  /*7b60*/  ISETP.GT.AND P1, PT, R10.reuse, 0x40, PT ;  /* 0x000000400a00780c */ /* 0x040fe20003f24270 */
[----:B------:R-:W-:Y:S01]  /*7b70*/  FMUL R39, R39, R8 ;  /* 0x0000000827277220 */ /* 0x000fe20000400000 */
[----:B------:R-:W-:Y:S01]  /*7b80*/  F2FP.F16.F32.PACK_AB R32, RZ, R32 ;  /* 0x00000020ff20723e */ /* 0x000fe200000000ff */
[----:B------:R-:W-:Y:S01]  /*7b90*/  @P0 STG.E.U16 desc[UR12][R4.64+0xc2], R139 ;  /* 0x0000c28b04000986 */ /* 0x000fe2000c10150c */
[----:B------:R-:W-:Y:S01]  /*7ba0*/  ISETP.GT.AND P0, PT, R10, 0x48, PT ;  /* 0x000000480a00780c */ /* 0x000fe20003f04270 */
        /* <DEDUP_REMOVED lines=17> */
[C---:B------:R-:W-:Y:S01]  /*7cc0*/  ISETP.GT.AND P4, PT, R0.reuse, 0x78, P2 ;  /* 0x000000780000780c */ /* 0x040fe20001784270 */
[-C--:B------:R-:W-:Y:S01]  /*7cd0*/  FMUL R45, R45, R8.reuse ;  /* 0x000000082d2d7220 */ /* 0x080fe20000400000 */
[C---:B------:R-:W-:Y:S01]  /*7ce0*/  ISETP.GT.AND P2, PT, R0.reuse, 0x79, P2 ;  /* 0x000000790000780c */ /* 0x040fe20001744270 */
        /* <DEDUP_REMOVED lines=15> */
[----:B------:R-:W-:Y:S01]  /*7de0*/  IADD3 R10, P5, R15, R2, RZ ;  /* 0x000000020f0a7210 */ /* 0x000fe20007fbe0ff */
[----:B------:R-:W-:Y:S01]  /*7df0*/  FMUL R51, R51, R8 ;  /* 0x0000000833337220 */ /* 0x000fe20000400000 */
[----:B------:R-:W-:Y:S01]  /*7e00*/  F2FP.F16.F32.PACK_AB R43, RZ, R43 ;  /* 0x0000002bff2b723e */ /* 0x000fe200000000ff */
[----:B------:R-:W-:Y:S01]  /*7e10*/  @P6 STG.E.U16 desc[UR12][R4.64+0xe2], R147 ;  /* 0x0000e29304006986 */ /* 0x000fe2000c10150c */
[----:B------:R-:W-:Y:S01]  /*7e20*/  F2FP.F16.F32.PACK_AB R44, RZ, R44 ;  /* 0x0000002cff2c723e */ /* 0x000fe200000000ff */
[----:B------:R-:W-:Y:S01]  /*7e30*/  IMAD.X R11, R13, 0x1, R3, P5 ;  /* 0x000000010d0b7824 */ /* 0x000fe200028e0603 */
[----:B------:R-:W-:Y:S01]  /*7e40*/  IADD3 R12, P5, P6, R9, R2, R15 ;  /* 0x00000002090c7210 */ /* 0x000fe20007ebe00f */
[----:B------:R-:W-:Y:S01]  /*7e50*/  @P4 STG.E.U16 desc[UR12][R2.64+0xf0], R148 ;  /* 0x0000f09402004986 */ /* 0x000fe2000c10150c */
[----:B------:R-:W-:Y:S01]  /*7e60*/  ISETP.GT.AND P4, PT, R0, 0x78, P3 ;  /* 0x000000780000780c */ /* 0x000fe20001f84270 */
[-C--:B------:R-:W-:Y:S01]  /*7e70*/  FMUL R52, R52, R8.reuse ;  /* 0x0000000834347220 */ /* 0x080fe20000400000 */
[C---:B------:R-:W-:Y:S01]  /*7e80*/  ISETP.GT.AND P3, PT, R0.reuse, 0x79, P3 ;  /* 0x000000790000780c */ /* 0x040fe20001f64270 */
[----:B------:R0:W-:Y:S01]  /*7e90*/  @P2 STG.E.U16 desc[UR12][R2.64+0xf2], R149 ;  /* 0x0000f29502002986 */ /* 0x0001e2000c10150c */
[----:B------:R-:W-:Y:S01]  /*7ea0*/  IADD3.X R13, R7, R3, R13, P5, P6 ;  /* 0x00000003070d7210 */ /* 0x000fe20002fec40d */
[-C--:B------:R-:W-:Y:S01]  /*7eb0*/  FMUL R53, R53, R8.reuse ;  /* 0x0000000835357220 */ /* 0x080fe20000400000 */
[----:B------:R-:W-:Y:S01]  /*7ec0*/  ISETP.GT.AND P5, PT, R0, 0x1, P1 ;  /* 0x000000010000780c */ /* 0x000fe20000fa4270 */
[-C--:B------:R-:W-:Y:S01]  /*7ed0*/  FMUL R54, R54, R8.reuse ;  /* 0x0000000836367220 */ /* 0x080fe20000400000 */
[----:B------:R-:W-:Y:S01]  /*7ee0*/  ISETP.GT.AND P2, PT, R0, RZ, P0 ;  /* 0x000000ff0000720c */ /* 0x000fe20000744270 */
[-C--:B------:R-:W-:Y:S01]  /*7ef0*/  FMUL R55, R55, R8.reuse ;  /* 0x0000000837377220 */ /* 0x080fe20000400000 */
[----:B------:R-:W-:Y:S01]  /*7f00*/  F2FP.F16.F32.PACK_AB R45, RZ, R45 ;  /* 0x0000002dff2d723e */ /* 0x000fe200000000ff */
[----:B------:R-:W-:Y:S01]  /*7f10*/  FMUL R56, R56, R8 ;  /* 0x0000000838387220 */ /* 0x000fe20000400000 */
[----:B------:R-:W-:Y:S01]  /*7f20*/  F2FP.F16.F32.PACK_AB R46, RZ, R46 ;  /* 0x0000002eff2e723e */ /* 0x000fe200000000ff */
[----:B------:R-:W-:Y:S01]  /*7f30*/  FMUL R57, R57, R8 ;  /* 0x0000000839397220 */ /* 0x000fe20000400000 */
[----:B------:R-:W-:Y:S01]  /*7f40*/  F2FP.F16.F32.PACK_AB R47, RZ, R47 ;  /* 0x0000002fff2f723e */ /* 0x000fe200000000ff */
[----:B0-----:R-:W-:Y:S01]  /*7f50*/  @P4 IMAD.MOV.U32 R2, RZ, RZ, R4 ;  /* 0x000000ffff024224 */ /* 0x001fe200078e0004 */
[----:B------:R-:W-:Y:S01]  /*7f60*/  F2FP.F16.F32.PACK_AB R48, RZ, R48 ;  /* 0x00000030ff30723e */ /* 0x000fe200000000ff */
[----:B------:R-:W-:Y:S01]  /*7f70*/  @P4 IMAD.MOV.U32 R3, RZ, RZ, R5 ;  /* 0x000000ffff034224 */ /* 0x000fe200078e0005 */
[----:B------:R-:W-:Y:S01]  /*7f80*/  F2FP.F16.F32.PACK_AB R49, RZ, R49 ;  /* 0x00000031ff31723e */ /* 0x000fe200000000ff */
[----:B------:R-:W-:Y:S01]  /*7f90*/  FMUL R58, R58, R8 ;  /* 0x000000083a3a7220 */ /* 0x000fe20000400000 */
[----:B------:R-:W-:Y:S01]  /*7fa0*/  F2FP.F16.F32.PACK_AB R50, RZ, R50 ;  /* 0x00000032ff32723e */ /* 0x000fe200000000ff */
[-C--:B------:R-:W-:Y:S01]  /*7fb0*/  FMUL R59, R59, R8.reuse ;  /* 0x000000083b3b7220 */ /* 0x080fe20000400000 */
[----:B------:R0:W-:Y:S01]  /*7fc0*/  @P4 STG.E.U16 desc[UR12][R2.64+0xf0], R150 ;  /* 0x0000f09602004986 */ /* 0x0001e2000c10150c */
[----:B------:R-:W-:Y:S01]  /*7fd0*/  ISETP.GT.AND P4, PT, R0, RZ, P1 ;  /* 0x000000ff0000720c */ /* 0x000fe20000f84270 */
[-C--:B------:R-:W-:Y:S01]  /*7fe0*/  FMUL R60, R60, R8.reuse ;  /* 0x000000083c3c7220 */ /* 0x080fe20000400000 */
[----:B------:R-:W-:Y:S01]  /*7ff0*/  F2FP.F16.F32.PACK_AB R51, RZ, R51 ;  /* 0x00000033ff33723e */ /* 0x000fe200000000ff */
[----:B------:R-:W-:Y:S01]  /*8000*/  @P3 STG.E.U16 desc[UR12][R4.64+0xf2], R151 ;  /* 0x0000f29704003986 */ /* 0x000fe2000c10150c */
[----:B------:R-:W-:Y:S01]  /*8010*/  IADD3 R6, P3, R10, R9, RZ ;  /* 0x000000090a067210 */ /* 0x000fe20007f7e0ff */
[----:B------:R-:W-:Y:S01]  /*8020*/  FMUL R61, R61, R8 ;  /* 0x000000083d3d7220 */ /* 0x000fe20000400000 */
[----:B------:R-:W-:Y:S01]  /*8030*/  F2FP.F16.F32.PACK_AB R52, RZ, R52 ;  /* 0x00000034ff34723e */ /* 0x000fe200000000ff */
[----:B------:R-:W-:Y:S01]  /*8040*/  @P5 STG.E.U16 desc[UR12][R10.64+0x2], R25 ;  /* 0x000002190a005986 */ /* 0x000fe2000c10150c */
[C---:B------:R-:W-:Y:S01]  /*8050*/  ISETP.GT.AND P5, PT, R0.reuse, 0x9, P1 ;  /* 0x000000090000780c */ /* 0x040fe20000fa4270 */
[----:B------:R-:W-:Y:S01]  /*8060*/  IMAD.X R7, R11, 0x1, R7, P3 ;  /* 0x000000010b077824 */ /* 0x000fe200018e0607 */
        /* <DEDUP_REMOVED lines=13> */
[----:B0-----:R-:W-:Y:S01]  /*8140*/  @P3 IMAD.MOV.U32 R2, RZ, RZ, R6 ;  /* 0x000000ffff023224 */ /* 0x001fe200078e0006 */
[----:B------:R-:W-:Y:S01]  /*8150*/  F2FP.F16.F32.PACK_AB R57, RZ, R57 ;  /* 0x00000039ff39723e */ /* 0x000fe200000000ff */
[----:B------:R-:W-:Y:S01]  /*8160*/  @P3 IMAD.MOV.U32 R3, RZ, RZ, R7 ;  /* 0x000000ffff033224 */ /* 0x000fe200078e0007 */
[----:B------:R-:W-:Y:S01]  /*8170*/  F2FP.F16.F32.PACK_AB R58, RZ, R58 ;  /* 0x0000003aff3a723e */ /* 0x000fe200000000ff */
[-C--:B------:R-:W-:Y:S01]  /*8180*/  FMUL R66, R66, R8.reuse ;  /* 0x0000000842427220 */ /* 0x080fe20000400000 */
[----:B------:R-:W-:Y:S01]  /*8190*/  F2FP.F16.F32.PACK_AB R59, RZ, R59 ;  /* 0x0000003bff3b723e */ /* 0x000fe200000000ff */
[-C--:B------:R-:W-:Y:S01]  /*81a0*/  FMUL R67, R67, R8.reuse ;  /* 0x0000000843437220 */ /* 0x080fe20000400000 */
[----:B------:R0:W-:Y:S01]  /*81b0*/  @P3 STG.E.U16 desc[UR12][R2.64+0x2], R27 ;  /* 0x0000021b02003986 */ /* 0x0001e2000c10150c */
        /* <DEDUP_REMOVED lines=21> */
[----:B------:R-:W-:Y:S01]  /*8310*/  FMUL R73, R73, R8 ;  /* 0x0000000849497220 */ /* 0x000fe20000400000 */
[----:B------:R-:W-:Y:S01]  /*8320*/  F2FP.F16.F32.PACK_AB R65, RZ, R65 ;  /* 0x00000041ff41723e */ /* 0x000fe200000000ff */
[----:B------:R-:W-:Y:S01]  /*8330*/  @P5 STG.E.U16 desc[UR12][R10.64+0x22], R33 ;  /* 0x000022210a005986 */ /* 0x000fe2000c10150c */
[----:B------:R-:W-:Y:S01]  /*8340*/  ISETP.GT.AND P5, PT, R0, 0x19, P1 ;  /* 0x000000190000780c */ /* 0x000fe20000fa4270 */
[--C-:B0-----:R-:W-:Y:S01]  /*8350*/  @P2 IMAD.MOV.U32 R2, RZ, RZ, R12.reuse ;  /* 0x000000ffff022224 */ /* 0x101fe200078e000c */
[----:B------:R-:W-:Y:S01]  /*8360*/  F2FP.F16.F32.PACK_AB R66, RZ, R66 ;  /* 0x00000042ff42723e */ /* 0x000fe200000000ff */
[--C-:B------:R-:W-:Y:S01]  /*8370*/  @P2 IMAD.MOV.U32 R3, RZ, RZ, R13.reuse ;  /* 0x000000ffff032224 */ /* 0x100fe200078e000d */
[----:B------:R-:W-:Y:S01]  /*8380*/  F2FP.F16.F32.PACK_AB R67, RZ, R67 ;  /* 0x00000043ff43723e */ /* 0x000fe200000000ff */
[----:B------:R-:W-:Y:S01]  /*8390*/  FMUL R74, R74, R8 ;  /* 0x000000084a4a7220 */ /* 0x000fe20000400000 */
[----:B------:R-:W-:Y:S01]  /*83a0*/  F2FP.F16.F32.PACK_AB R68, RZ, R68 ;  /* 0x00000044ff44723e */ /* 0x000fe200000000ff */
[-C--:B------:R-:W-:Y:S01]  /*83b0*/  FMUL R75, R75, R8.reuse ;  /* 0x000000084b4b7220 */ /* 0x080fe20000400000 */
[----:B------:R0:W-:Y:S01]  /*83c0*/  @P2 STG.E.U16 desc[UR12][R2.64+0x20], R34 ;  /* 0x0000202202002986 */ /* 0x0001e2000c10150c */
        /* <DEDUP_REMOVED lines=9> */
[----:B------:R-:W-:Y:S01]  /*8460*/  FMUL R80, R80, R8 ;  /* 0x0000000850507220 */ /* 0x000fe20000400000 */
[----:B------:R-:W-:Y:S01]  /*8470*/  F2FP.F16.F32.PACK_AB R73, RZ, R73 ;  /* 0x00000049ff49723e */ /* 0x000fe200000000ff */
[--C-:B0-----:R-:W-:Y:S01]  /*8480*/  @P3 IMAD.MOV.U32 R2, RZ, RZ, R12.reuse ;  /* 0x000000ffff023224 */ /* 0x101fe200078e000c */
[----:B------:R-:W-:Y:S01]  /*8490*/  F2FP.F16.F32.PACK_AB R74, RZ, R74 ;  /* 0x0000004aff4a723e */ /* 0x000fe200000000ff */
[--C-:B------:R-:W-:Y:S01]  /*84a0*/  @P3 IMAD.MOV.U32 R3, RZ, RZ, R13.reuse ;  /* 0x000000ffff033224 */ /* 0x100fe200078e000d */
[----:B------:R-:W-:Y:S01]  /*84b0*/  ISETP.GT.AND P6, PT, R0, 0x68, P0 ;  /* 0x000000680000780c */ /* 0x000fe200007c4270 */
[-C--:B------:R-:W-:Y:S01]  /*84c0*/  FMUL R81, R81, R8.reuse ;  /* 0x0000000851517220 */ /* 0x080fe20000400000 */
[----:B------:R-:W-:Y:S01]  /*84d0*/  F2FP.F16.F32.PACK_AB R75, RZ, R75 ;  /* 0x0000004bff4b723e */ /* 0x000fe200000000ff */
[-C--:B------:R-:W-:Y:S01]  /*84e0*/  FMUL R82, R82, R8.reuse ;  /* 0x0000000852527220 */ /* 0x080fe20000400000 */
[----:B------:R0:W-:Y:S01]  /*84f0*/  @P3 STG.E.U16 desc[UR12][R2.64+0x22], R35 ;  /* 0x0000222302003986 */ /* 0x0001e2000c10150c */
        /* <DEDUP_REMOVED lines=17> */
[----:B------:R-:W-:Y:S01]  /*8610*/  FMUL R8, R87, R8 ;  /* 0x0000000857087220 */ /* 0x000fe20000400000 */
[----:B------:R0:W-:Y:S01]  /*8620*/  @P2 STG.E.U16 desc[UR12][R2.64+0x30], R38 ;  /* 0x0000302602002986 */ /* 0x0001e2000c10150c */
[----:B------:R-:W-:-:S02]  /*8630*/  ISETP.GT.AND P2, PT, R0, 0x20, P0 ;  /* 0x000000200000780c */ /* 0x000fc40000744270 */
[----:B------:R-:W-:Y:S02]  /*8640*/  F2FP.F16.F32.PACK_AB R82, RZ, R82 ;  /* 0x00000052ff52723e */ /* 0x000fe400000000ff */
[----:B------:R-:W-:Y:S02]  /*8650*/  F2FP.F16.F32.PACK_AB R83, RZ, R83 ;  /* 0x00000053ff53723e */ /* 0x000fe400000000ff */
[----:B------:R-:W-:Y:S02]  /*8660*/  F2FP.F16.F32.PACK_AB R84, RZ, R84 ;  /* 0x00000054ff54723e */ /* 0x000fe400000000ff */
[----:B------:R-:W-:Y:S02]  /*8670*/  F2FP.F16.F32.PACK_AB R85, RZ, R85 ;  /* 0x00000055ff55723e */ /* 0x000fe400000000ff */
[----:B------:R-:W-:Y:S01]  /*8680*/  F2FP.F16.F32.PACK_AB R86, RZ, R86 ;  /* 0x00000056ff56723e */ /* 0x000fe200000000ff */
[----:B0-----:R-:W-:Y:S02]  /*8690*/  @P3 IMAD.MOV.U32 R2, RZ, RZ, R12 ;  /* 0x000000ffff023224 */ /* 0x001fe400078e000c */
[----:B------:R-:W-:-:S05]  /*86a0*/  @P3 IMAD.MOV.U32 R3, RZ, RZ, R13 ;  /* 0x000000ffff033224 */ /* 0x000fca00078e000d */
[----:B------:R0:W-:Y:S01]  /*86b0*/  @P3 STG.E.U16 desc[UR12][R2.64+0x32], R39 ;  /* 0x0000322702003986 */ /* 0x0001e2000c10150c */
[----:B------:R-:W-:-:S03]  /*86c0*/  ISETP.GT.AND P3, PT, R0, 0x21, P0 ;  /* 0x000000210000780c */ /* 0x000fc60000764270 */
[----:B------:R-:W-:Y:S01]  /*86d0*/  @P4 STG.E.U16 desc[UR12][R10.64+0x40], R40 ;  /* 0x000040280a004986 */ /* 0x000fe2000c10150c */
[----:B------:R-:W-:-:S03]  /*86e0*/  ISETP.GT.AND P4, PT, R0, 0x28, P1 ;  /* 0x000000280000780c */ /* 0x000fc60000f84270 */
[----:B------:R-:W-:Y:S01]  /*86f0*/  @P5 STG.E.U16 desc[UR12][R10.64+0x42], R41 ;  /* 0x000042290a005986 */ /* 0x000fe2000c10150c */
[----:B------:R-:W-:Y:S01]  /*8700*/  ISETP.GT.AND P5, PT, R0, 0x29, P1 ;  /* 0x000000290000780c */ /* 0x000fe20000fa4270 */
[----:B0-----:R-:W-:Y:S02]  /*8710*/  @P2 IMAD.MOV.U32 R2, RZ, RZ, R12 ;  /* 0x000000ffff022224 */ /* 0x001fe400078e000c */
[----:B------:R-:W-:-:S05]  /*8720*/  @P2 IMAD.MOV.U32 R3, RZ, RZ, R13 ;  /* 0x000000ffff032224 */ /* 0x000fca00078e000d */
[----:B------:R0:W-:Y:S01]  /*8730*/  @P2 STG.E.U16 desc[UR12][R2.64+0x40], R42 ;  /* 0x0000402a02002986 */ /* 0x0001e2000c10150c */
[----:B------:R-:W-:Y:S01]  /*8740*/  ISETP.GT.AND P2, PT, R0, 0x28, P0 ;  /* 0x000000280000780c */ /* 0x000fe20000744270 */
        /* <DEDUP_REMOVED lines=111> */
[C---:B------:R-:W-:Y:S02]  /*8e40*/  ISETP.GT.AND P3, PT, R0.reuse, 0x78, P1 ;  /* 0x000000780000780c */ /* 0x040fe40000f64270 */
[C---:B------:R-:W-:Y:S01]  /*8e50*/  ISETP.GT.AND P1, PT, R0.reuse, 0x79, P1 ;  /* 0x000000790000780c */ /* 0x040fe20000f24270 */
[----:B------:R-:W-:Y:S01]  /*8e60*/  @P4 STG.E.U16 desc[UR12][R10.64+0xe0], R80 ;  /* 0x0000e0500a004986 */ /* 0x000fe2000c10150c */
[C---:B------:R-:W-:Y:S02]  /*8e70*/  ISETP.GT.AND P4, PT, R0.reuse, 0x71, P0 ;  /* 0x000000710000780c */ /* 0x040fe40000784270 */
[----:B------:R-:W-:Y:S01]  /*8e80*/  ISETP.GT.AND P0, PT, R0, 0x79, P0 ;  /* 0x000000790000780c */ /* 0x000fe20000704270 */
[----:B------:R-:W-:Y:S01]  /*8e90*/  @P2 STG.E.U16 desc[UR12][R10.64+0xe2], R81 ;  /* 0x0000e2510a002986 */ /* 0x000fe2000c10150c */
[----:B0-----:R-:W-:Y:S02]  /*8ea0*/  @P5 IMAD.MOV.U32 R2, RZ, RZ, R12 ;  /* 0x000000ffff025224 */ /* 0x001fe400078e000c */
[----:B------:R-:W-:-:S05]  /*8eb0*/  @P5 IMAD.MOV.U32 R3, RZ, RZ, R13 ;  /* 0x000000ffff035224 */ /* 0x000fca00078e000d */
[----:B------:R0:W-:Y:S02]  /*8ec0*/  @P5 STG.E.U16 desc[UR12][R2.64+0xe0], R82 ;  /* 0x0000e05202005986 */ /* 0x0001e4000c10150c */
[----:B0-----:R-:W-:Y:S02]  /*8ed0*/  @P4 IMAD.MOV.U32 R2, RZ, RZ, R12 ;  /* 0x000000ffff024224 */ /* 0x001fe400078e000c */
[----:B------:R-:W-:-:S05]  /*8ee0*/  @P4 IMAD.MOV.U32 R3, RZ, RZ, R13 ;  /* 0x000000ffff034224 */ /* 0x000fca00078e000d */
[----:B------:R0:W-:Y:S04]  /*8ef0*/  @P4 STG.E.U16 desc[UR12][R2.64+0xe2], R83 ;  /* 0x0000e25302004986 */ /* 0x0001e8000c10150c */
[----:B------:R1:W-:Y:S04]  /*8f00*/  @P3 STG.E.U16 desc[UR12][R10.64+0xf0], R84 ;  /* 0x0000f0540a003986 */ /* 0x0003e8000c10150c */
[----:B------:R1:W-:Y:S01]  /*8f10*/  @P1 STG.E.U16 desc[UR12][R10.64+0xf2], R85 ;  /* 0x0000f2550a001986 */ /* 0x0003e2000c10150c */
[----:B0-----:R-:W-:Y:S02]  /*8f20*/  @P6 IMAD.MOV.U32 R2, RZ, RZ, R12 ;  /* 0x000000ffff026224 */ /* 0x001fe400078e000c */
[----:B------:R-:W-:-:S05]  /*8f30*/  @P6 IMAD.MOV.U32 R3, RZ, RZ, R13 ;  /* 0x000000ffff036224 */ /* 0x000fca00078e000d */
[----:B------:R1:W-:Y:S01]  /*8f40*/  @P6 STG.E.U16 desc[UR12][R2.64+0xf0], R86 ;  /* 0x0000f05602006986 */ /* 0x0003e2000c10150c */
[----:B------:R-:W-:Y:S05]  /*8f50*/  @!P0 EXIT ;  /* 0x000000000000894d */ /* 0x000fea0003800000 */
[----:B------:R-:W-:-:S05]  /*8f60*/  F2FP.F16.F32.PACK_AB R8, RZ, R8 ;  /* 0x00000008ff08723e */ /* 0x000fca00000000ff */
[----:B------:R-:W-:Y:S01]  /*8f70*/  STG.E.U16 desc[UR12][R12.64+0xf2], R8 ;  /* 0x0000f2080c007986 */ /* 0x000fe2000c10150c */
[----:B------:R-:W-:Y:S05]  /*8f80*/  EXIT ;  /* 0x000000000000794d */ /* 0x000fea0003800000 */
.L_x_10:
[----:B------:R-:W-:-:S13]  /*8f90*/  ISETP.NE.AND P0, PT, R4, RZ, PT ;  /* 0x000000ff0400720c */ /* 0x000fda0003f05270 */
[----:B------:R-:W-:Y:S05]  /*8fa0*/  @P0 EXIT ;  /* 0x000000000000094d */ /* 0x000fea0003800000 */
[----:B------:R-:W-:Y:S01]  /*8fb0*/  ELECT P0, URZ, PT ;  /* 0x00000000003f782f */ /* 0x000fe20003800000 */
[----:B------:R-:W-:-:S12]  /*8fc0*/  BSSY B0, `(.L_x_273) ;  /* 0x000008c000007945 */ /* 0x000fd80003800000 */
[----:B------:R-:W-:Y:S05]  /*8fd0*/  @!P0 BRA `(.L_x_274) ;  /* 0x0000000800288947 */ /* 0x000fea0003800000 */
[----:B------:R-:W-:Y:S02]  /*8fe0*/  ISETP.GE.AND P0, PT, R2, 0x1, PT ;  /* 0x000000010200780c */ /* 0x000fe40003f06270 */
[----:B------:R-:W-:-:S04]  /*8ff0*/  SHF.R.S32.HI R3, RZ, 0x1f, R6 ;  /* 0x0000001fff037819 */ /* 0x000fc80000011406 */
[----:B------:R-:W-:-:S07]  /*9000*/  LEA.HI R4, R3, R6, RZ, 0x7 ;  /* 0x0000000603047211 */ /* 0x000fce00078f38ff */
[----:B------:R-:W-:Y:S05]  /*9010*/  @!P0 BRA `(.L_x_274) ;  /* 0x0000000800188947 */ /* 0x000fea0003800000 */
[----:B------:R-:W2:Y:S01]  /*9020*/  S2R R3, SR_CTAID.X ;  /* 0x0000000000037919 */ /* 0x000ea20000002500 */
[----:B------:R-:W-:Y:S01]  /*9030*/  LOP3.LUT R5, R4, 0xffffff80, RZ, 0xc0, !PT ;  /* 0xffffff8004057812 */ /* 0x000fe200078ec0ff */
[----:B------:R-:W-:Y:S01]  /*9040*/  ULDC UR4, c[0x0][0x384] ;  /* 0x0000e10000047ab9 */ /* 0x000fe20000000800 */
[C---:B------:R-:W-:Y:S01]  /*9050*/  LOP3.LUT P0, RZ, R6.reuse, 0x1f, RZ, 0xc0, !PT ;  /* 0x0000001f06ff7812 */ /* 0x040fe2000780c0ff */
[----:B------:R-:W3:Y:S01]  /*9060*/  S2R R7, SR_CTAID.Y ;  /* 0x0000000000077919 */ /* 0x000ee20000002600 */
[----:B------:R-:W-:Y:S01]  /*9070*/  ULDC UR5, c[0x0][0x388] ;  /* 0x0000e20000057ab9 */ /* 0x000fe20000000800 */
[----:B------:R-:W-:Y:S01]  /*9080*/  IMAD.IADD R5, R6, 0x1, -R5 ;  /* 0x0000000106057824 */ /* 0x000fe200078e0a05 */
[----:B------:R-:W-:Y:S01]  /*9090*/  LOP3.LUT R22, R0, 0x2, RZ, 0xfc, !PT ;  /* 0x0000000200167812 */ /* 0x000fe200078efcff */
[----:B------:R-:W-:Y:S01]  /*90a0*/  VIADD R23, R2, 0x1 ;  /* 0x0000000102177836 */ /* 0x000fe20000000000 */
[----:B01---5:R-:W-:Y:S01]  /*90b0*/  CS2R R8, SRZ ;  /* 0x0000000000087805 */ /* 0x023fe2000001ff00 */
[----:B------:R-:W-:Y:S01]  /*90c0*/  IMAD.MOV.U32 R4, RZ, RZ, RZ ;  /* 0x000000ffff047224 */ /* 0x000fe200078e00ff */
[----:B------:R-:W-:-:S02]  /*90d0*/  ISETP.NE.AND P1, PT, R5, RZ, PT ;  /* 0x000000ff0500720c */ /* 0x000fc40003f25270 */
[----:B------:R-:W-:Y:S01]  /*90e0*/  ISETP.NE.OR P0, PT, R5, RZ, !P0 ;  /* 0x000000ff0500720c */ /* 0x000fe20004705670 */
[----:B------:R-:W-:Y:S02]  /*90f0*/  IMAD.MOV.U32 R5, RZ, RZ, 0x1 ;  /* 0x00000001ff057424 */ /* 0x000fe400078e00ff */
[----:B--2---:R-:W-:-:S04]  /*9100*/  IMAD.SHL.U32 R18, R3, 0x80, RZ ;  /* 0x0000008003127824 */ /* 0x004fc800078e00ff */
[----:B------:R-:W-:-:S04]  /*9110*/  IMAD.HI.U32 R3, R18, UR4, RZ ;  /* 0x0000000412037c27 */ /* 0x000fc8000f8e00ff */
[----:B---3--:R-:W-:Y:S01]  /*9120*/  IMAD.SHL.U32 R17, R7, 0x80, RZ ;  /* 0x0000008007117824 */ /* 0x008fe200078e00ff */
[----:B------:R-:W-:Y:S02]  /*9130*/  CS2R R6, SRZ ;  /* 0x0000000000067805 */ /* 0x000fe4000001ff00 */
[----:B------:R-:W-:Y:S01]  /*9140*/  SHF.R.U32.HI R3, RZ, UR5, R3 ;  /* 0x00000005ff037c19 */ /* 0x000fe20008011603 */
[----:B------:R-:W-:-:S07]  /*9150*/  VIADD R19, R17, 0x40 ;  /* 0x0000004011137836 */ /* 0x000fce0000000000 */
.L_x_278:
[----:B------:R-:W0:Y:S01]  /*9160*/  S2R R11, SR_CgaCtaId ;  /* 0x00000000000b7919 */ /* 0x000e220000008800 */
[----:B------:R-:W-:-:S04]  /*9170*/  MOV R10, 0x400 ;  /* 0x00000400000a7802 */ /* 0x000fc80000000f00 */
[----:B0-----:R-:W-:Y:S02]  /*9180*/  LEA R15, R11, R10, 0x18 ;  /* 0x0000000a0b0f7211 */ /* 0x001fe400078ec0ff */
[----:B------:R-:W-:-:S03]  /*9190*/  SHF.L.U32 R10, R5, 0x1f, RZ ;  /* 0x0000001f050a7819 */ /* 0x000fc600000006ff */
[----:B------:R-:W-:-:S07]  /*91a0*/  IMAD R13, R4, 0x8, R15 ;  /* 0x00000008040d7824 */ /* 0x000fce00078e020f */
.L_x_275:
[----:B0-----:R0:W1:Y:S02]  /*91b0*/  SYNCS.PHASECHK.TRANS64.TRYWAIT P2, [R13+URZ+0x38070], R10 ;  /* 0x0380700a0d0075a7 */ /* 0x001064000804017f */
[----:B-1----:R-:W-:Y:S05]  /*91c0*/  @!P2 NANOSLEEP.SYNCS 0x989680 ;  /* 0x009896800000a95d */ /* 0x002fea0003900000 */
[----:B------:R-:W1:Y:S02]  /*91d0*/  @!P2 SYNCS.PHASECHK.TRANS64 P2, [R13+URZ+0x38070], R10 ;  /* 0x0380700a0d00a5a7 */ /* 0x000e64000804007f */
[----:B-1----:R-:W-:Y:S05]  /*91e0*/  @!P2 BRA `(.L_x_275) ;  /* 0xfffffffc00f0a947 */ /* 0x002fea000383ffff */
[----:B0-----:R-:W0:Y:S02]  /*91f0*/  @!P1 LDC R10, c[0x0][0x580] ;  /* 0x00016000ff0a9b82 */ /* 0x001e240000000800 */
[----:B0-----:R0:W-:Y:S02]  /*9200*/  @!P1 SYNCS.ARRIVE.TRANS64 RZ, [R13+URZ+0x38000], R10 ;  /* 0x0380000a0dff99a7 */ /* 0x0011e4000800003f */
[----:B0-----:R-:W-:-:S04]  /*9210*/  PRMT R10, R22, 0x9910, RZ ;  /* 0x00009910160a7816 */ /* 0x001fc800000000ff */
[----:B------:R-:W-:-:S13]  /*9220*/  ISETP.NE.AND P2, PT, R10, 0x2, PT ;  /* 0x000000020a00780c */ /* 0x000fda0003f45270 */
[----:B------:R-:W-:Y:S05]  /*9230*/  @P2 BRA `(.L_x_276) ;  /* 0x0000000000042947 */ /* 0x000fea0003800000 */
[----:B------:R-:W-:Y:S01]  /*9240*/  BPT.TRAP 0x1 ;  /* 0x000000040000795c */ /* 0x000fe20000300000 */
.L_x_276:
[----:B------:R-:W-:Y:S05]  /*9250*/  @P0 BRA `(.L_x_277) ;  /* 0x0000000000040947 */ /* 0x000fea0003800000 */
[----:B------:R-:W-:Y:S01]  /*9260*/  BPT.TRAP 0x1 ;  /* 0x000000040000795c */ /* 0x000fe20000300000 */
.L_x_277:
[----:B------:R-:W0:Y:S01]  /*9270*/  LDC R11, c[0x0][0x380] ;  /* 0x0000e000ff0b7b82 */ /* 0x000e220000000800 */
[----:B------:R-:W-:Y:S01]  /*9280*/  R2UR UR4, R3 ;  /* 0x00000000030472ca */ /* 0x000fe200000e0000 */
[----:B------:R-:W-:Y:S01]  /*9290*/  ULDC UR18, c[0x0][0x38c] ;  /* 0x0000e30000127ab9 */ /* 0x000fe20000000800 */
[----:B------:R-:W-:Y:S01]  /*92a0*/  R2UR UR16, R18 ;  /* 0x00000000121072ca */ /* 0x000fe200000e0000 */
[----:B------:R-:W-:Y:S01]  /*92b0*/  UISETP.NE.AND UP0, UPT, UR18, 0x1, UPT ;  /* 0x000000011200788c */ /* 0x000fe2000bf05270 */
[----:B------:R-:W-:Y:S01]  /*92c0*/  R2UR UR10, R15 ;  /* 0x000000000f0a72ca */ /* 0x000fe200000e0000 */
[----:B------:R-:W-:Y:S01]  /*92d0*/  ULDC UR19, c[0x0][0x398] ;  /* 0x0000e60000137ab9 */ /* 0x000fe20000000800 */
[----:B------:R-:W-:Y:S01]  /*92e0*/  R2UR UR25, R13 ;  /* 0x000000000d1972ca */ /* 0x000fe200000e0000 */
[----:B------:R-:W1:Y:S01]  /*92f0*/  LDC.64 R14, c[0x0][0x3d0] ;  /* 0x0000f400ff0e7b82 */ /* 0x000e620000000a00 */
[----:B------:R-:W-:Y:S01]  /*9300*/  R2UR UR24, R4 ;  /* 0x00000000041872ca */ /* 0x000fe200000e0000 */
[----:B------:R-:W-:Y:S01]  /*9310*/  ULDC UR31, c[0x0][0x3ec] ;  /* 0x0000fb00001f7ab9 */ /* 0x000fe20000000800 */
[----:B------:R-:W-:Y:S01]  /*9320*/  R2UR UR26, R8 ;  /* 0x00000000081a72ca */ /* 0x000fe200000e0000 */
[----:B------:R-:W-:Y:S01]  /*9330*/  ULDC.64 UR8, c[0x0][0x3c0] ;  /* 0x0000f00000087ab9 */ /* 0x000fe20000000a00 */
[----:B------:R-:W-:Y:S01]  /*9340*/  R2UR UR20, R9 ;  /* 0x00000000091472ca */ /* 0x000fe200000e0000 */
[----:B------:R-:W-:Y:S01]  /*9350*/  ULDC.64 UR32, c[0x0][0x198] ;  /* 0x0000660000207ab9 */ /* 0x000fe20000000a00 */
[----:B------:R-:W-:Y:S01]  /*9360*/  @UP0 ULDC.64 UR6, c[0x0][0x390] ;  /* 0x0000e40000060ab9 */ /* 0x000fe20000000a00 */
[----:B------:R-:W2:Y:S01]  /*9370*/  LDC.64 R12, c[0x0][0x3f8] ;  /* 0x0000fe00ff0c7b82 */ /* 0x000ea20000000a00 */
[----:B------:R-:W-:Y:S01]  /*9380*/  VIADD R23, R23, 0xffffffff ;  /* 0xffffffff17177836 */ /* 0x000fe20000000000 */
[----:B------:R-:W-:Y:S01]  /*9390*/  R2UR UR21, R7 ;  /* 0x00000000071572ca */ /* 0x000fe200000e0000 */
[----:B------:R-:W-:Y:S01]  /*93a0*/  ULDC.64 UR28, c[0x0][0x3f0] ;  /* 0x0000fc00001c7ab9 */ /* 0x000fe20000000a00 */
[----:B------:R-:W-:Y:S01]  /*93b0*/  R2UR UR22, R6 ;  /* 0x00000000061672ca */ /* 0x000fe200000e0000 */
[----:B------:R-:W-:Y:S01]  /*93c0*/  UIADD3 UR25, UR25, 0x38000, URZ ;  /* 0x0003800019197890 */ /* 0x000fe2000fffe03f */
[----:B------:R-:W-:Y:S01]  /*93d0*/  ISETP.GT.AND P6, PT, R23, 0x1, PT ;  /* 0x000000011700780c */ /* 0x000fe20003fc4270 */
[----:B------:R-:W-:Y:S01]  /*93e0*/  ULEA UR24, UR24, UR10, 0xd ;  /* 0x0000000a18187291 */ /* 0x000fe2000f8e683f */
[----:B0-----:R-:W-:Y:S01]  /*93f0*/  ISETP.NE.AND P2, PT, R11, 0x1, PT ;  /* 0x000000010b00780c */ /* 0x001fe20003f45270 */
[----:B------:R-:W0:Y:S01]  /*9400*/  LDC R16, c[0x0][0x400] ;  /* 0x00010000ff107b82 */ /* 0x000e220000000800 */
[----:B------:R-:W-:Y:S01]  /*9410*/  USHF.L.U32 UR26, UR26, 0x5, URZ ;  /* 0x000000051a1a7899 */ /* 0x000fe2000800063f */
[----:B------:R-:W-:Y:S01]  /*9420*/  VIADD R4, R4, 0x1 ;  /* 0x0000000104047836 */ /* 0x000fe20000000000 */
[----:B------:R-:W-:Y:S01]  /*9430*/  UMOV UR34, 0x0 ;  /* 0x0000000000227882 */ /* 0x000fe20000000000 */
[----:B------:R-:W-:Y:S01]  /*9440*/  UMOV UR35, 0x10000000 ;  /* 0x1000000000237882 */ /* 0x000fe20000000000 */
[----:B------:R-:W-:Y:S01]  /*9450*/  UMOV UR12, UR20 ;  /* 0x00000014000c7c82 */ /* 0x000fe20008000000 */
[----:B------:R-:W-:Y:S01]  /*9460*/  UMOV UR13, UR21 ;  /* 0x00000015000d7c82 */ /* 0x000fe20008000000 */
[----:B------:R-:W-:Y:S01]  /*9470*/  ISETP.NE.AND P5, PT, R4, 0xe, PT ;  /* 0x0000000e0400780c */ /* 0x000fe20003fa5270 */
[----:B------:R-:W3:Y:S01]  /*9480*/  LDC.64 R20, c[0x0][0x3e0] ;  /* 0x0000f800ff147b82 */ /* 0x000ee20000000a00 */
[----:B------:R-:W-:-:S02]  /*9490*/  UMOV UR14, UR22 ;  /* 0x00000016000e7c82 */ /* 0x000fc40008000000 */
[----:B------:R-:W-:Y:S01]  /*94a0*/  SEL R4, R4, RZ, P5 ;  /* 0x000000ff04047207 */ /* 0x000fe20002800000 */
[----:B------:R-:W-:-:S05]  /*94b0*/  @P2 IMAD.U32 R10, RZ, RZ, UR4 ;  /* 0x00000004ff0a2e24 */ /* 0x000fca000f8e00ff */
[----:B------:R-:W-:Y:S01]  /*94c0*/  @P2 R2UR UR16, R10 ;  /* 0x000000000a1022ca */ /* 0x000fe200000e0000 */
[----:B------:R-:W-:-:S05]  /*94d0*/  VIADD R10, R8, 0x1 ;  /* 0x00000001080a7836 */ /* 0x000fca0000000000 */
[----:B------:R-:W-:-:S07]  /*94e0*/  ISETP.NE.AND P2, PT, R10, UR15, PT ;  /* 0x0000000f0a007c0c */ /* 0x000fce000bf45270 */
[----:B------:R-:W-:Y:S02]  /*94f0*/  UIMAD.WIDE.U32 UR4, UR16, UR6, URZ ;  /* 0x00000006100472a5 */ /* 0x000fe4000f8e003f */
[----:B------:R-:W-:Y:S02]  /*9500*/  UIADD3 UR4, -UR16, URZ, URZ ;  /* 0x0000003f10047290 */ /* 0x000fe4000fffe13f */
[----:B------:R-:W-:Y:S01]  /*9510*/  UMOV UR17, UR16 ;  /* 0x0000001000117c82 */ /* 0x000fe20008000000 */
[----:B------:R-:W-:Y:S02]  /*9520*/  @UP0 USHF.R.U32.HI UR17, URZ, UR7, UR5 ;  /* 0x000000073f110299 */ /* 0x000fe40008011605 */
[----:B------:R-:W-:Y:S01]  /*9530*/  UISETP.NE.AND UP0, UPT, UR19, 0x1, UPT ;  /* 0x000000011300788c */ /* 0x000fe2000bf05270 */
[----:B------:R-:W-:Y:S01]  /*9540*/  IMAD R8, R11, UR4, R18 ;  /* 0x000000040b087c24 */ /* 0x000fe2000f8e0212 */
[----:B------:R-:W-:Y:S01]  /*9550*/  ULDC.64 UR6, c[0x0][0x3c8] ;  /* 0x0000f20000067ab9 */ /* 0x000fe20000000a00 */
[C---:B------:R-:W-:Y:S01]  /*9560*/  VIADD R11, R9.reuse, 0x1 ;  /* 0x00000001090b7836 */ /* 0x040fe20000000000 */
[----:B------:R-:W-:Y:S01]  /*9570*/  UIADD3 UR23, -UR17, URZ, URZ ;  /* 0x0000003f11177290 */ /* 0x000fe2000fffe13f */
[----:B------:R-:W-:Y:S01]  /*9580*/  @P2 IMAD.MOV R11, RZ, RZ, R9 ;  /* 0x000000ffff0b2224 */ /* 0x000fe200078e0209 */
[----:B------:R-:W-:Y:S01]  /*9590*/  R2UR UR27, R8 ;  /* 0x00000000081b72ca */ /* 0x000fe200000e0000 */
[----:B--2---:R-:W-:Y:S01]  /*95a0*/  IMAD R9, R9, UR7, R12 ;  /* 0x0000000709097c24 */ /* 0x004fe2000f8e020c */
[----:B------:R-:W-:Y:S01]  /*95b0*/  UMOV UR30, UR17 ;  /* 0x00000011001e7c82 */ /* 0x000fe20008000000 */
[----:B-1----:R-:W-:Y:S01]  /*95c0*/  IMAD R8, R7, R14, R13 ;  /* 0x0000000e07087224 */ /* 0x002fe200078e020d */
[----:B---3--:R-:W-:Y:S01]  /*95d0*/  ISETP.NE.AND P3, PT, R11, R20, PT ;  /* 0x000000140b00720c */ /* 0x008fe20003f65270 */
[----:B------:R-:W-:Y:S01]  /*95e0*/  @UP0 ULDC UR10, c[0x0][0x39c] ;  /* 0x0000e700000a0ab9 */ /* 0x000fe20000000800 */
[----:B------:R-:W-:Y:S01]  /*95f0*/  @UP0 ULDC UR7, c[0x0][0x3a0] ;  /* 0x0000e80000070ab9 */ /* 0x000fe20000000800 */
[----:B------:R-:W-:Y:S01]  /*9600*/  IMAD.U32 R9, R8, 0x20, R9 ;  /* 0x0000002008097824 */ /* 0x000fe200078e0009 */
[----:B------:R-:W-:Y:S01]  /*9610*/  UIMAD.WIDE.U32 UR10, UR17, UR10, URZ ;  /* 0x0000000a110a72a5 */ /* 0x000fe2000f8e003f */
[----:B0-----:R-:W-:Y:S01]  /*9620*/  IMAD R8, R6, R15, R16 ;  /* 0x0000000f06087224 */ /* 0x001fe200078e0210 */
[----:B------:R-:W-:Y:S01]  /*9630*/  UIADD3 UR4, UP1, UR32, 0xf0, URZ ;  /* 0x000000f020047890 */ /* 0x000fe2000ff3e03f */
[----:B------:R-:W-:Y:S01]  /*9640*/  VIADD R12, R7, 0x1 ;  /* 0x00000001070c7836 */ /* 0x000fe20000000000 */
[----:B------:R-:W-:Y:S01]  /*9650*/  @UP0 USHF.R.U32.HI UR30, URZ, UR7, UR11 ;  /* 0x000000073f1e0299 */ /* 0x000fe2000801160b */
[----:B------:R-:W-:Y:S01]  /*9660*/  IMAD.U32 R8, R8, 0x400, R9 ;  /* 0x0000040008087824 */ /* 0x000fe200078e0009 */
[----:B------:R-:W-:Y:S01]  /*9670*/  UIMAD UR27, UR27, UR8, UR31 ;  /* 0x000000081b1b72a4 */ /* 0x000fe2000f8e021f */
[----:B------:R-:W-:Y:S01]  /*9680*/  R2UR UR10, R19 ;  /* 0x00000000130a72ca */ /* 0x000fe200000e0000 */
[----:B------:R-:W-:Y:S01]  /*9690*/  UIADD3 UR7, -UR30, URZ, URZ ;  /* 0x0000003f1e077290 */ /* 0x000fe2000fffe13f */
[----:B------:R-:W-:Y:S01]  /*96a0*/  @P3 IMAD.MOV R12, RZ, RZ, R7 ;  /* 0x000000ffff0c3224 */ /* 0x000fe200078e0207 */
[----:B------:R-:W-:Y:S01]  /*96b0*/  R2UR UR11, R8 ;  /* 0x00000000080b72ca */ /* 0x000fe200000e0000 */
[----:B------:R-:W-:Y:S01]  /*96c0*/  UIMAD UR8, UR18, UR23, UR16 ;  /* 0x00000017120872a4 */ /* 0x000fe2000f8e0210 */
[----:B------:R-:W-:Y:S01]  /*96d0*/  R2UR UR18, R17 ;  /* 0x00000000111272ca */ /* 0x000fe200000e0000 */
[----:B------:R-:W-:Y:S01]  /*96e0*/  UIMAD UR7, UR19, UR7, UR17 ;  /* 0x00000007130772a4 */ /* 0x000fe2000f8e0211 */
[----:B------:R-:W-:Y:S01]  /*96f0*/  ISETP.NE.AND P4, PT, R12, R21, PT ;  /* 0x000000150c00720c */ /* 0x000fe20003f85270 */
[----:B------:R-:W-:Y:S01]  /*9700*/  UIADD3 UR32, UP2, UR32, 0x270, URZ ;  /* 0x0000027020207890 */ /* 0x000fe2000ff5e03f */
[----:B------:R-:W-:Y:S01]  /*9710*/  SEL R8, RZ, 0x1, P5 ;  /* 0x00000001ff087807 */ /* 0x000fe20002800000 */
[----:B------:R-:W-:Y:S01]  /*9720*/  UIMAD UR29, UR7, UR6, UR29 ;  /* 0x00000006071d72a4 */ /* 0x000fe2000f8e021d */
[----:B------:R-:W-:Y:S01]  /*9730*/  VIADD R13, R6, 0x1 ;  /* 0x00000001060d7836 */ /* 0x000fe20000000000 */
[----:B------:R-:W-:Y:S01]  /*9740*/  UIADD3.X UR5, URZ, UR33, URZ, UP1, !UPT ;  /* 0x000000213f057290 */ /* 0x000fe20008ffe43f */
[----:B------:R-:W-:Y:S01]  /*9750*/  LOP3.LUT R5, R5, R8, RZ, 0x3c, !PT ;  /* 0x0000000805057212 */ /* 0x000fe200078e3cff */
[----:B------:R-:W-:Y:S01]  /*9760*/  UIMAD UR28, UR8, UR9, UR28 ;  /* 0x00000009081c72a4 */ /* 0x000fe2000f8e021c */
[----:B------:R-:W-:Y:S01]  /*9770*/  SEL R8, R10, RZ, P2 ;  /* 0x000000ff0a087207 */ /* 0x000fe20001000000 */
[----:B------:R-:W-:Y:S01]  /*9780*/  UPRMT UR6, UR11, 0x5410, URZ ;  /* 0x000054100b067896 */ /* 0x000fe2000800003f */
[----:B------:R-:W-:Y:S01]  /*9790*/  SEL R9, R11, RZ, P3 ;  /* 0x000000ff0b097207 */ /* 0x000fe20001800000 */
[----:B------:R-:W-:Y:S01]  /*97a0*/  UIADD3.X UR33, URZ, UR33, URZ, UP2, !UPT ;  /* 0x000000213f217290 */ /* 0x000fe200097fe43f */
[----:B------:R-:W-:Y:S01]  /*97b0*/  SEL R7, R12, RZ, P4 ;  /* 0x000000ff0c077207 */ /* 0x000fe20002000000 */
[----:B------:R-:W-:Y:S01]  /*97c0*/  UIADD3 UR16, UR24, 0x1c000, URZ ;  /* 0x0001c00018107890 */ /* 0x000fe2000fffe03f */
[----:B------:R-:W-:Y:S01]  /*97d0*/  @P4 IMAD.MOV R13, RZ, RZ, R6 ;  /* 0x000000ffff0d4224 */ /* 0x000fe200078e0206 */
[----:B------:R-:W-:Y:S01]  /*97e0*/  UIADD3 UR8, UR24, 0x1d000, URZ ;  /* 0x0001d00018087890 */ /* 0x000fe2000fffe03f */
[----:B------:R-:W-:Y:S01]  /*97f0*/  UMOV UR17, UR25 ;  /* 0x0000001900117c82 */ /* 0x000fe20008000000 */
[----:B------:R-:W-:Y:S01]  /*9800*/  UMOV UR19, UR26 ;  /* 0x0000001a00137c82 */ /* 0x000fe20008000000 */
[----:B------:R-:W-:Y:S01]  /*9810*/  UMOV UR9, UR25 ;  /* 0x0000001900097c82 */ /* 0x000fe20008000000 */
[----:B------:R2:W-:Y:S01]  /*9820*/  UTMALDG.5D.IM2COL [UR24], [UR4], UR6 ;  /* 0x00000018040073b4 */ /* 0x0005e20008060006 */
[----:B------:R-:W-:Y:S01]  /*9830*/  UMOV UR11, UR26 ;  /* 0x0000001a000b7c82 */ /* 0x000fe20008000000 */
[----:B------:R-:W-:Y:S01]  /*9840*/  IMAD.MOV.U32 R6, RZ, RZ, R13 ;  /* 0x000000ffff067224 */ /* 0x000fe200078e000d */
[----:B------:R2:W-:Y:S02]  /*9850*/  UTMALDG.5D [UR16], [UR32], desc[UR34] ;  /* 0x00002210200075b4 */ /* 0x0005e40008021000 */
[----:B------:R2:W-:Y:S02]  /*9860*/  UTMALDG.5D [UR8], [UR32], desc[UR34] ;  /* 0x00002208200075b4 */ /* 0x0005e40008021000 */
[----:B--2---:R-:W-:Y:S05]  /*9870*/  @P6 BRA `(.L_x_278) ;  /* 0xfffffff800386947 */ /* 0x004fea000383ffff */
.L_x_274:
[----:B------:R-:W-:Y:S05]  /*9880*/  BSYNC B0 ;  /* 0x0000000000007941 */ /* 0x000fea0003800000 */
.L_x_273:
[----:B------:R-:W-:Y:S01]  /*9890*/  ISETP.GE.U32.AND P0, PT, R2, 0xe, PT ;  /* 0x0000000e0200780c */ /* 0x000fe20003f06070 */
[----:B------:R-:W-:-:S12]  /*98a0*/  IMAD.MOV.U32 R3, RZ, RZ, 0x1 ;  /* 0x00000001ff037424 */ /* 0x000fd800078e00ff */
[----:B------:R-:W-:Y:S05]  /*98b0*/  @!P0 BRA `(.L_x_279) ;  /* 0x00000000001c8947 */ /* 0x000fea0003800000 */
[----:B------:R-:W-:-:S05]  /*98c0*/  SHF.R.U32.HI R4, RZ, 0x1, R2 ;  /* 0x00000001ff047819 */ /* 0x000fca0000011602 */
[----:B------:R-:W-:-:S05]  /*98d0*/  IMAD.WIDE.U32 R4, R4, -0x6db6db6d, RZ ;  /* 0x9249249304047825 */ /* 0x000fca00078e00ff */
[----:B------:R-:W-:-:S04]  /*98e0*/  SHF.R.U32.HI R3, RZ, 0x2, R5 ;  /* 0x00000002ff037819 */ /* 0x000fc80000011605 */
[----:B------:R-:W-:-:S04]  /*98f0*/  LOP3.LUT R3, R3, 0x1, RZ, 0xc0, !PT ;  /* 0x0000000103037812 */ /* 0x000fc800078ec0ff */
[----:B------:R-:W-:-:S04]  /*9900*/  ISETP.NE.U32.AND P0, PT, R3, 0x1, PT ;  /* 0x000000010300780c */ /* 0x000fc80003f05070 */
[----:B------:R-:W-:-:S04]  /*9910*/  ISETP.NE.U32.AND.EX P0, PT, RZ, RZ, PT, P0 ;  /* 0x000000ffff00720c */ /* 0x000fc80003f05100 */
[----:B------:R-:W-:-:S09]  /*9920*/  SEL R3, RZ, 0x1, !P0 ;  /* 0x00000001ff037807 */ /* 0x000fd20004000000 */
.L_x_279:
[----:B------:R-:W-:Y:S05]  /*9930*/  WARPSYNC.ALL ;  /* 0x0000000000007948 */ /* 0x000fea0003800000 */
[----:B------:R-:W-:-:S13]  /*9940*/  ELECT P0, URZ, PT ;  /* 0x00000000003f782f */ /* 0x000fda0003800000 */
[----:B------:R-:W-:Y:S05]  /*9950*/  @!P0 EXIT ;  /* 0x000000000000894d */ /* 0x000fea0003800000 */
[----:B------:R-:W-:-:S04]  /*9960*/  LOP3.LUT R0, R0, 0x2, RZ, 0xfc, !PT ;  /* 0x0000000200007812 */ /* 0x000fc800078efcff */
[----:B------:R-:W-:-:S13]  /*9970*/  ISETP.NE.AND P0, PT, R0, 0x3, PT ;  /* 0x000000030000780c */ /* 0x000fda0003f05270 */
[----:B------:R-:W-:Y:S05]  /*9980*/  @!P0 BRA `(.L_x_280) ;  /* 0x0000000000048947 */ /* 0x000fea0003800000 */
[----:B------:R-:W-:Y:S01]  /*9990*/  BPT.TRAP 0x1 ;  /* 0x000000040000795c */ /* 0x000fe20000300000 */
.L_x_280:
[----:B------:R-:W2:Y:S01]  /*99a0*/  S2R R7, SR_CgaCtaId ;  /* 0x0000000000077919 */ /* 0x000ea20000008800 */
[----:B------:R-:W-:Y:S02]  /*99b0*/  SHF.R.U32.HI R4, RZ, 0x1, R2 ;  /* 0x00000001ff047819 */ /* 0x000fe40000011602 */
[----:B------:R-:W-:-:S03]  /*99c0*/  MOV R0, 0x400 ;  /* 0x0000040000007802 */ /* 0x000fc60000000f00 */
[----:B------:R-:W-:-:S05]  /*99d0*/  IMAD.WIDE.U32 R4, R4, -0x6db6db6d, RZ ;  /* 0x9249249304047825 */ /* 0x000fca00078e00ff */
[----:B------:R-:W-:-:S05]  /*99e0*/  SHF.R.U32.HI R5, RZ, 0x2, R5 ;  /* 0x00000002ff057819 */ /* 0x000fca0000011605 */
[----:B------:R-:W-:Y:S01]  /*99f0*/  IMAD R2, R5, -0xe, R2 ;  /* 0xfffffff205027824 */ /* 0x000fe200078e0202 */
[----:B--2---:R-:W-:Y:S02]  /*9a00*/  LEA R0, R7, R0, 0x18 ;  /* 0x0000000007007211 */ /* 0x004fe400078ec0ff */
[----:B------:R-:W-:-:S03]  /*9a10*/  SHF.L.U32 R7, R3, 0x1f, RZ ;  /* 0x0000001f03077819 */ /* 0x000fc600000006ff */
[----:B------:R-:W-:-:S04]  /*9a20*/  VIADD R5, R0, 0x38070 ;  /* 0x0003807000057836 */ /* 0x000fc80000000000 */
[----:B------:R-:W-:-:S07]  /*9a30*/  IMAD R0, R2, 0x8, R5 ;  /* 0x0000000802007824 */ /* 0x000fce00078e0205 */
.L_x_281:
[----:B--2---:R2:W3:Y:S02]  /*9a40*/  SYNCS.PHASECHK.TRANS64.TRYWAIT P0, [R0+URZ], R7 ;  /* 0x00000007000075a7 */ /* 0x0044e4000800017f */
[----:B---3--:R-:W-:Y:S05]  /*9a50*/  @!P0 NANOSLEEP.SYNCS 0x989680 ;  /* 0x009896800000895d */ /* 0x008fea0003900000 */
[----:B------:R-:W3:Y:S02]  /*9a60*/  @!P0 SYNCS.PHASECHK.TRANS64 P0, [R0+URZ], R7 ;  /* 0x00000007000085a7 */ /* 0x000ee4000800007f */
[----:B---3--:R-:W-:Y:S05]  /*9a70*/  @!P0 BRA `(.L_x_281) ;  /* 0xfffffffc00f08947 */ /* 0x008fea000383ffff */
[----:B------:R-:W-:-:S05]  /*9a80*/  VIADD R2, R2, 0x1 ;  /* 0x0000000102027836 */ /* 0x000fca0000000000 */
[----:B------:R-:W-:-:S04]  /*9a90*/  ISETP.NE.AND P0, PT, R2, 0xe, PT ;  /* 0x0000000e0200780c */ /* 0x000fc80003f05270 */
[----:B--2---:R-:W-:Y:S02]  /*9aa0*/  SEL R0, RZ, 0x1, P0 ;  /* 0x00000001ff007807 */ /* 0x004fe40000000000 */
[----:B------:R-:W-:Y:S02]  /*9ab0*/  SEL R2, R2, RZ, P0 ;  /* 0x000000ff02027207 */ /* 0x000fe40000000000 */
[----:B------:R-:W-:-:S03]  /*9ac0*/  LOP3.LUT R7, R3, R0, RZ, 0x3c, !PT ;  /* 0x0000000003077212 */ /* 0x000fc600078e3cff */
[----:B------:R-:W-:Y:S01]  /*9ad0*/  IMAD R0, R2, 0x8, R5 ;  /* 0x0000000802007824 */ /* 0x000fe200078e0205 */
[----:B------:R-:W-:-:S07]  /*9ae0*/  SHF.L.U32 R3, R7, 0x1f, RZ ;  /* 0x0000001f07037819 */ /* 0x000fce00000006ff */
.L_x_282:
        /* <DEDUP_REMOVED lines=11> */
.L_x_283:
        /* <DEDUP_REMOVED lines=11> */
.L_x_284:
        /* <DEDUP_REMOVED lines=11> */
.L_x_285:
        /* <DEDUP_REMOVED lines=11> */
.L_x_286:
        /* <DEDUP_REMOVED lines=11> */
.L_x_287:
        /* <DEDUP_REMOVED lines=11> */
.L_x_288:
        /* <DEDUP_REMOVED lines=11> */
.L_x_289:
        /* <DEDUP_REMOVED lines=11> */
.L_x_290:
        /* <DEDUP_REMOVED lines=11> */
.L_x_291:
        /* <DEDUP_REMOVED lines=11> */
.L_x_292:
        /* <DEDUP_REMOVED lines=11> */
.L_x_293:
        /* <DEDUP_REMOVED lines=11> */
.L_x_294:
[----:B--2---:R2:W3:Y:S02]  /*a330*/  SYNCS.PHASECHK.TRANS64.TRYWAIT P0, [R2+URZ], R3 ;  /* 0x00000003020075a7 */ /* 0x0044e4000800017f */
[----:B---3--:R-:W-:Y:S05]  /*a340*/  @!P0 NANOSLEEP.SYNCS 0x989680 ;  /* 0x009896800000895d */ /* 0x008fea0003900000 */
[----:B------:R-:W3:Y:S02]  /*a350*/  @!P0 SYNCS.PHASECHK.TRANS64 P0, [R2+URZ], R3 ;  /* 0x00000003020085a7 */ /* 0x000ee4000800007f */
[----:B---3--:R-:W-:Y:S05]  /*a360*/  @P0 EXIT ;  /* 0x000000000000094d */ /* 0x008fea0003800000 */
[----:B------:R-:W-:Y:S05]  /*a370*/  BRA `(.L_x_294) ;  /* 0xfffffffc00ec7947 */ /* 0x000fea000383ffff */
.L_x_295:
[----:B------:R-:W-:-:S00]  /*a380*/  BRA `(.L_x_295) ;  /* 0xfffffffc00fc7947 */ /* 0x000fc0000383ffff */
[----:B------:R-:W-:-:S00]  /*a390*/  NOP ;  /* 0x0000000000007918 */ /* 0x000fc00000000000 */
        /* <DEDUP_REMOVED lines=14> */
.L_x_296:


//--------------------- .nv.shared._ZN7cutlass13device_kernelINS_4conv6kernel13ConvUniversalINS1_16ConvProblemShapeILNS1_8OperatorE1ELi3EEENS1_10collective14CollectiveConvINS1_46MainloopSm90TmaGmmaWarpSpecializedImplicitGemmILS5_1ELi14ELi3EN4cute5tupleIJNSA_1CILi1EEESD_SD_EEENS1_36KernelImplicitTmaWarpSpecializedSm90ELi1EEENSB_IJNSC_ILi128EEESH_NSB_IJNSC_ILi32EEEEEEEEENS_6half_tESL_NSA_8TiledMMAINSA_8MMA_AtomIJNSA_4SM904GMMA26MMA_64x128x16_F32F16F16_SSILNSP_5MajorE0ELSR_1ELNSP_7ScaleInE1ELSS_1EEEEEENSA_6LayoutISE_NSB_IJNSC_ILi0EEESW_SW_EEEEENSB_IJNSA_10UnderscoreESZ_SZ_EEEEENS7_6detail26Sm90ImplicitGemmTileTraitsINSA_20SM90_TMA_LOAD_IM2COLENSA_14ComposedLayoutINSA_7SwizzleILi2ELi4ELi3EEENSA_18smem_ptr_flag_bitsILi16EEENSV_INSB_IJNSB_IJNSC_ILi8EEENSC_ILi16EEEEEENSB_IJSI_SD_EEENSB_IJSD_NSC_ILi14EEEEEEEEENSB_IJNSB_IJSI_NSC_ILi256EEEEEENSB_IJSD_SW_EEENSB_IJSW_NSC_ILi4096EEEEEEEEEEEEEvEENS13_INSA_13SM90_TMA_LOADENS15_INS16_ILi3ELi4ELi3EEES19_NSV_INSB_IJNSB_IJNSC_ILi64EEENSC_ILi2EEEEEENSB_IJS1A_NSC_ILi4EEEEEES1F_EEENSB_IJNSB_IJSD_NSC_ILi2048EEEEEENSB_IJS1S_NSC_ILi512EEEEEES1L_EEEEEEEvEEEENS_8epilogue10collective6detail29Sm90TmaWarpSpecializedAdapterINS28_15DefaultEpilogueISL_NSB_IJNSB_IJllllEEESD_SW_EEES2D_NS27_6thread17LinearCombinationISL_Li1EffLNS2E_9ScaleType4KindE0ELNS_15FloatRoundStyleE2ESL_EENS_4gemm15EpilogueDefaultEEEEEvvEEEEvNT_6ParamsE --------------------------
	.section	.nv.shared._ZN7cutlass13device_kernelINS_4conv6kernel13ConvUniversalINS1_16ConvProblemShapeILNS1_8OperatorE1ELi3EEENS1_10collective14CollectiveConvINS1_46MainloopSm90TmaGmmaWarpSpecializedImplicitGemmILS5_1ELi14ELi3EN4cute5tupleIJNSA_1CILi1EEESD_SD_EEENS1_36KernelImplicitTmaWarpSpecializedSm90ELi1EEENSB_IJNSC_ILi128EEESH_NSB_IJNSC_ILi32EEEEEEEEENS_6half_tESL_NSA_8TiledMMAINSA_8MMA_AtomIJNSA_4SM904GMMA26MMA_64x128x16_F32F16F16_SSILNSP_5MajorE0ELSR_1ELNSP_7ScaleInE1ELSS_1EEEEEENSA_6LayoutISE_NSB_IJNSC_ILi0EEESW_SW_EEEEENSB_IJNSA_10UnderscoreESZ_SZ_EEEEENS7_6detail26Sm90ImplicitGemmTileTraitsINSA_20SM90_TMA_LOAD_IM2COLENSA_14ComposedLayoutINSA_7SwizzleILi2ELi4ELi3EEENSA_18smem_ptr_flag_bitsILi16EEENSV_INSB_IJNSB_IJNSC_ILi8EEENSC_ILi16EEEEEENSB_IJSI_SD_EEENSB_IJSD_NSC_ILi14EEEEEEEEENSB_IJNSB_IJSI_NSC_ILi256EEEEEENSB_IJSD_SW_EEENSB_IJSW_NSC_ILi4096EEEEEEEEEEEEEvEENS13_INSA_13SM90_TMA_LOADENS15_INS16_ILi3ELi4ELi3EEES19_NSV_INSB_IJNSB_IJNSC_ILi64EEENSC_ILi2EEEEEENSB_IJS1A_NSC_ILi4EEEEEES1F_EEENSB_IJNSB_IJSD_NSC_ILi2048EEEEEENSB_IJS1S_NSC_ILi512EEEEEES1L_EEEEEEEvEEEENS_8epilogue10collective6detail29Sm90TmaWarpSpecializedAdapterINS28_15DefaultEpilogueISL_NSB_IJNSB_IJllllEEESD_SW_EEES2D_NS27_6thread17LinearCombinationISL_Li1EffLNS2E_9ScaleType4KindE0ELNS_15FloatRoundStyleE2ESL_EENS_4gemm15EpilogueDefaultEEEEEvvEEEEvNT_6ParamsE,"aw",@nobits
	.sectionflags	@""
	.align	16
	.zero		1024


//--------------------- .nv.shared.reserved.0     --------------------------
	.section	.nv.shared.reserved.0,"aw",@nobits
	.weak		__nv_reservedSMEM_offset_0_alias
	.size		__nv_reservedSMEM_offset_0_alias, 0, 0
	.other		__nv_reservedSMEM_offset_0_alias,@"STO_CUDA_RESERVED_SHARED STV_DEFAULT"
__nv_reservedSMEM_offset_0_alias:
	.zero		0


//--------------------- .nv.global                --------------------------
	.section	.nv.global,"aw",@nobits
.nv.global:
	.type		_ZN39_INTERNAL_a3ec13f2_4_k_cu_d2128e7d_32794cute1_E,@object
	.size		_ZN39_INTERNAL_a3ec13f2_4_k_cu_d2128e7d_32794cute1_E,(_ZN39_INTERNAL_a3ec13f2_4_k_cu_d2128e7d_32794cuda3std3__45__cpo6cbeginE - _ZN39_INTERNAL_a3ec13f2_4_k_cu_d2128e7d_32794cute1_E)
_ZN39_INTERNAL_a3ec13f2_4_k_cu_d2128e7d_32794cute1_E:
	.zero		1
	.type		_ZN39_INTERNAL_a3ec13f2_4_k_cu_d2128e7d_32794cuda3std3__45__cpo6cbeginE,@object
	.size		_ZN39_INTERNAL_a3ec13f2_4_k_cu_d2128e7d_32794cuda3std3__45__cpo6cbeginE,(_ZN39_INTERNAL_a3ec13f2_4_k_cu_d2128e7d_32794cuda3std3__48in_placeE - _ZN39_INTERNAL_a3ec13f2_4_k_cu_d2128e7d_32794cuda3std3__45__cpo6cbeginE)
_ZN39_INTERNAL_a3ec13f2_4_k_cu_d2128e7d_32794cuda3std3__45__cpo6cbeginE:
	.zero		1
	.type		_ZN39_INTERNAL_a3ec13f2_4_k_cu_d2128e7d_32794cuda3std3__48in_placeE,@object
	.size		_ZN39_INTERNAL_a3ec13f2_4_k_cu_d2128e7d_32794cuda3std3__48in_placeE,(_ZN39_INTERNAL_a3ec13f2_4_k_cu_d2128e7d_32794cuda3std6ranges3__45__cpo9iter_moveE - _ZN39_INTERNAL_a3ec13f2_4_k_cu_d2128e7d_32794cuda3std3__48in_placeE)
_ZN39_INTERNAL_a3ec13f2_4_k_cu_d2128e7d_32794cuda3std3__48in_placeE:
	.zero		1
	.type		_ZN39_INTERNAL_a3ec13f2_4_k_cu_d2128e7d_32794cuda3std6ranges3__45__cpo9iter_moveE,@object
	.size		_ZN39_INTERNAL_a3ec13f2_4_k_cu_d2128e7d_32794cuda3std6ranges3__45__cpo9iter_moveE,(_ZN39_INTERNAL_a3ec13f2_4_k_cu_d2128e7d_32794cuda3std3__45__cpo5beginE - _ZN39_INTERNAL_a3ec13f2_4_k_cu_d2128e7d_32794cuda3std6ranges3__45__cpo9iter_moveE)
_ZN39_INTERNAL_a3ec13f2_4_k_cu_d2128e7d_32794cuda3std6ranges3__45__cpo9iter_moveE:
	.zero		1
	.type		_ZN39_INTERNAL_a3ec13f2_4_k_cu_d2128e7d_32794cuda3std3__45__cpo5beginE,@object
	.size		_ZN39_INTERNAL_a3ec13f2_4_k_cu_d2128e7d_32794cuda3std3__45__cpo5beginE,(_ZN39_INTERNAL_a3ec13f2_4_k_cu_d2128e7d_32794cuda3std3__441_GLOBAL__N__a3ec13f2_4_k_cu_d2128e7d_32796ignoreE - _ZN39_INTERNAL_a3ec13f2_4_k_cu_d2128e7d_32794cuda3std3__45__cpo5beginE)
_ZN39_INTERNAL_a3ec13f2_4_k_cu_d2128e7d_32794cuda3std3__45__cpo5beginE:
	.zero		1
	.type		_ZN39_INTERNAL_a3ec13f2_4_k_cu_d2128e7d_32794cuda3std3__441_GLOBAL__N__a3ec13f2_4_k_cu_d2128e7d_32796ignoreE,@object
	.size		_ZN39_INTERNAL_a3ec13f2_4_k_cu_d2128e7d_32794cuda3std3__441_GLOBAL__N__a3ec13f2_4_k_cu_d2128e7d_32796ignoreE,(_ZN39_INTERNAL_a3ec13f2_4_k_cu_d2128e7d_32794cute7productE - _ZN39_INTERNAL_a3ec13f2_4_k_cu_d2128e7d_32794cuda3std3__441_GLOBAL__N__a3ec13f2_4_k_cu_d2128e7d_32796ignoreE)
_ZN39_INTERNAL_a3ec13f2_4_k_cu_d2128e7d_32794cuda3std3__441_GLOBAL__N__a3ec13f2_4_k_cu_d2128e7d_32796ignoreE:
	.zero		1
	.type		_ZN39_INTERNAL_a3ec13f2_4_k_cu_d2128e7d_32794cute7productE,@object
	.size		_ZN39_INTERNAL_a3ec13f2_4_k_cu_d2128e7d_32794cute7productE,(_ZN39_INTERNAL_a3ec13f2_4_k_cu_d2128e7d_32794cuda3std3__45__cpo3endE - _ZN39_INTERNAL_a3ec13f2_4_k_cu_d2128e7d_32794cute7productE)
_ZN39_INTERNAL_a3ec13f2_4_k_cu_d2128e7d_32794cute7productE:
	.zero		1
	.type		_ZN39_INTERNAL_a3ec13f2_4_k_cu_d2128e7d_32794cuda3std3__45__cpo3endE,@object
	.size		_ZN39_INTERNAL_a3ec13f2_4_k_cu_d2128e7d_32794cuda3std3__45__cpo3endE,(_ZN39_INTERNAL_a3ec13f2_4_k_cu_d2128e7d_32794cuda3std3__419piecewise_constructE - _ZN39_INTERNAL_a3ec13f2_4_k_cu_d2128e7d_32794cuda3std3__45__cpo3endE)
_ZN39_INTERNAL_a3ec13f2_4_k_cu_d2128e7d_32794cuda3std3__45__cpo3endE:
	.zero		1
	.type		_ZN39_INTERNAL_a3ec13f2_4_k_cu_d2128e7d_32794cuda3std3__419piecewise_constructE,@object
	.size		_ZN39_INTERNAL_a3ec13f2_4_k_cu_d2128e7d_32794cuda3std3__419piecewise_constructE,(_ZN39_INTERNAL_a3ec13f2_4_k_cu_d2128e7d_32794cuda3std3__45__cpo4cendE - _ZN39_INTERNAL_a3ec13f2_4_k_cu_d2128e7d_32794cuda3std3__419piecewise_constructE)
_ZN39_INTERNAL_a3ec13f2_4_k_cu_d2128e7d_32794cuda3std3__419piecewise_constructE:
	.zero		1
	.type		_ZN39_INTERNAL_a3ec13f2_4_k_cu_d2128e7d_32794cuda3std3__45__cpo4cendE,@object
	.size		_ZN39_INTERNAL_a3ec13f2_4_k_cu_d2128e7d_32794cuda3std3__45__cpo4cendE,(_ZN39_INTERNAL_a3ec13f2_4_k_cu_d2128e7d_32794cuda3std6ranges3__45__cpo4swapE - _ZN39_INTERNAL_a3ec13f2_4_k_cu_d2128e7d_32794cuda3std3__45__cpo4cendE)
_ZN39_INTERNAL_a3ec13f2_4_k_cu_d2128e7d_32794cuda3std3__45__cpo4cendE:
	.zero		1
	.type		_ZN39_INTERNAL_a3ec13f2_4_k_cu_d2128e7d_32794cuda3std6ranges3__45__cpo4swapE,@object
	.size		_ZN39_INTERNAL_a3ec13f2_4_k_cu_d2128e7d_32794cuda3std6ranges3__45__cpo4swapE,(.L_7 - _ZN39_INTERNAL_a3ec13f2_4_k_cu_d2128e7d_32794cuda3std6ranges3__45__cpo4swapE)
_ZN39_INTERNAL_a3ec13f2_4_k_cu_d2128e7d_32794cuda3std6ranges3__45__cpo4swapE:
	.zero		1
.L_7:


//--------------------- .nv.constant0._ZN7cutlass13device_kernelINS_4conv6kernel13ConvUniversalINS1_16ConvProblemShapeILNS1_8OperatorE1ELi3EEENS1_10collective14CollectiveConvINS1_46MainloopSm90TmaGmmaWarpSpecializedImplicitGemmILS5_1ELi14ELi3EN4cute5tupleIJNSA_1CILi1EEESD_SD_EEENS1_36KernelImplicitTmaWarpSpecializedSm90ELi1EEENSB_IJNSC_ILi128EEESH_NSB_IJNSC_ILi32EEEEEEEEENS_6half_tESL_NSA_8TiledMMAINSA_8MMA_AtomIJNSA_4SM904GMMA26MMA_64x128x16_F32F16F16_SSILNSP_5MajorE0ELSR_1ELNSP_7ScaleInE1ELSS_1EEEEEENSA_6LayoutISE_NSB_IJNSC_ILi0EEESW_SW_EEEEENSB_IJNSA_10UnderscoreESZ_SZ_EEEEENS7_6detail26Sm90ImplicitGemmTileTraitsINSA_20SM90_TMA_LOAD_IM2COLENSA_14ComposedLayoutINSA_7SwizzleILi2ELi4ELi3EEENSA_18smem_ptr_flag_bitsILi16EEENSV_INSB_IJNSB_IJNSC_ILi8EEENSC_ILi16EEEEEENSB_IJSI_SD_EEENSB_IJSD_NSC_ILi14EEEEEEEEENSB_IJNSB_IJSI_NSC_ILi256EEEEEENSB_IJSD_SW_EEENSB_IJSW_NSC_ILi4096EEEEEEEEEEEEEvEENS13_INSA_13SM90_TMA_LOADENS15_INS16_ILi3ELi4ELi3EEES19_NSV_INSB_IJNSB_IJNSC_ILi64EEENSC_ILi2EEEEEENSB_IJS1A_NSC_ILi4EEEEEES1F_EEENSB_IJNSB_IJSD_NSC_ILi2048EEEEEENSB_IJS1S_NSC_ILi512EEEEEES1L_EEEEEEEvEEEENS_8epilogue10collective6detail29Sm90TmaWarpSpecializedAdapterINS28_15DefaultEpilogueISL_NSB_IJNSB_IJllllEEESD_SW_EEES2D_NS27_6thread17LinearCombinationISL_Li1EffLNS2E_9ScaleType4KindE0ELNS_15FloatRoundStyleE2ESL_EENS_4gemm15EpilogueDefaultEEEEEvvEEEEvNT_6ParamsE --------------------------
	.section	.nv.constant0._ZN7cutlass13device_kernelINS_4conv6kernel13ConvUniversalINS1_16ConvProblemShapeILNS1_8OperatorE1ELi3EEENS1_10collective14CollectiveConvINS1_46MainloopSm90TmaGmmaWarpSpecializedImplicitGemmILS5_1ELi14ELi3EN4cute5tupleIJNSA_1CILi1EEESD_SD_EEENS1_36KernelImplicitTmaWarpSpecializedSm90ELi1EEENSB_IJNSC_ILi128EEESH_NSB_IJNSC_ILi32EEEEEEEEENS_6half_tESL_NSA_8TiledMMAINSA_8MMA_AtomIJNSA_4SM904GMMA26MMA_64x128x16_F32F16F16_SSILNSP_5MajorE0ELSR_1ELNSP_7ScaleInE1ELSS_1EEEEEENSA_6LayoutISE_NSB_IJNSC_ILi0EEESW_SW_EEEEENSB_IJNSA_10UnderscoreESZ_SZ_EEEEENS7_6detail26Sm90ImplicitGemmTileTraitsINSA_20SM90_TMA_LOAD_IM2COLENSA_14ComposedLayoutINSA_7SwizzleILi2ELi4ELi3EEENSA_18smem_ptr_flag_bitsILi16EEENSV_INSB_IJNSB_IJNSC_ILi8EEENSC_ILi16EEEEEENSB_IJSI_SD_EEENSB_IJSD_NSC_ILi14EEEEEEEEENSB_IJNSB_IJSI_NSC_ILi256EEEEEENSB_IJSD_SW_EEENSB_IJSW_NSC_ILi4096EEEEEEEEEEEEEvEENS13_INSA_13SM90_TMA_LOADENS15_INS16_ILi3ELi4ELi3EEES19_NSV_INSB_IJNSB_IJNSC_ILi64EEENSC_ILi2EEEEEENSB_IJS1A_NSC_ILi4EEEEEES1F_EEENSB_IJNSB_IJSD_NSC_ILi2048EEEEEENSB_IJS1S_NSC_ILi512EEEEEES1L_EEEEEEEvEEEENS_8epilogue10collective6detail29Sm90TmaWarpSpecializedAdapterINS28_15DefaultEpilogueISL_NSB_IJNSB_IJllllEEESD_SW_EEES2D_NS27_6thread17LinearCombinationISL_Li1EffLNS2E_9ScaleType4KindE0ELNS_15FloatRoundStyleE2ESL_EENS_4gemm15EpilogueDefaultEEEEEvvEEEEvNT_6ParamsE,"a",@progbits
	.sectionflags	@""
	.align	4
.nv.constant0._ZN7cutlass13device_kernelINS_4conv6kernel13ConvUniversalINS1_16ConvProblemShapeILNS1_8OperatorE1ELi3EEENS1_10collective14CollectiveConvINS1_46MainloopSm90TmaGmmaWarpSpecializedImplicitGemmILS5_1ELi14ELi3EN4cute5tupleIJNSA_1CILi1EEESD_SD_EEENS1_36KernelImplicitTmaWarpSpecializedSm90ELi1EEENSB_IJNSC_ILi128EEESH_NSB_IJNSC_ILi32EEEEEEEEENS_6half_tESL_NSA_8TiledMMAINSA_8MMA_AtomIJNSA_4SM904GMMA26MMA_64x128x16_F32F16F16_SSILNSP_5MajorE0ELSR_1ELNSP_7ScaleInE1ELSS_1EEEEEENSA_6LayoutISE_NSB_IJNSC_ILi0EEESW_SW_EEEEENSB_IJNSA_10UnderscoreESZ_SZ_EEEEENS7_6detail26Sm90ImplicitGemmTileTraitsINSA_20SM90_TMA_LOAD_IM2COLENSA_14ComposedLayoutINSA_7SwizzleILi2ELi4ELi3EEENSA_18smem_ptr_flag_bitsILi16EEENSV_INSB_IJNSB_IJNSC_ILi8EEENSC_ILi16EEEEEENSB_IJSI_SD_EEENSB_IJSD_NSC_ILi14EEEEEEEEENSB_IJNSB_IJSI_NSC_ILi256EEEEEENSB_IJSD_SW_EEENSB_IJSW_NSC_ILi4096EEEEEEEEEEEEEvEENS13_INSA_13SM90_TMA_LOADENS15_INS16_ILi3ELi4ELi3EEES19_NSV_INSB_IJNSB_IJNSC_ILi64EEENSC_ILi2EEEEEENSB_IJS1A_NSC_ILi4EEEEEES1F_EEENSB_IJNSB_IJSD_NSC_ILi2048EEEEEENSB_IJS1S_NSC_ILi512EEEEEES1L_EEEEEEEvEEEENS_8epilogue10collective6detail29Sm90TmaWarpSpecializedAdapterINS28_15DefaultEpilogueISL_NSB_IJNSB_IJllllEEESD_SW_EEES2D_NS27_6thread17LinearCombinationISL_Li1EffLNS2E_9ScaleType4KindE0ELNS_15FloatRoundStyleE2ESL_EENS_4gemm15EpilogueDefaultEEEEEvvEEEEvNT_6ParamsE:
	.zero		1664


//--------------------- SYMBOLS --------------------------

	.type		.nv.reservedSmem.offset0,@object
	.size		.nv.reservedSmem.offset0,0x4
